//
// Generated by NVIDIA NVVM Compiler
//
// Compiler Build ID: CL-36424714
// Cuda compilation tools, release 13.0, V13.0.88
// Based on NVVM 20.0.0
//

.version 9.0
.target sm_100
.address_size 64

	// .globl	_Z8simulateiPij
.global .align 4 .b8 precalc_xorwow_matrix[102400];
.global .align 4 .b8 precalc_xorwow_offset_matrix[102400];
.global .align 4 .b8 mrg32k3aM1[2304];
.global .align 4 .b8 mrg32k3aM2[2304];
.global .align 4 .b8 mrg32k3aM1SubSeq[2016];
.global .align 4 .b8 mrg32k3aM2SubSeq[2016];
.global .align 4 .b8 mrg32k3aM1Seq[2304];
.global .align 4 .b8 mrg32k3aM2Seq[2304];
.const .align 8 .b8 __cr_lgamma_table[72];

.visible .entry _Z8simulateiPij(
	.param .u32 _Z8simulateiPij_param_0,
	.param .u64 .ptr .align 1 _Z8simulateiPij_param_1,
	.param .u32 _Z8simulateiPij_param_2
)
{
	.local .align 8 .b8 	__local_depot0[1512];
	.reg .b64 	%SP;
	.reg .b64 	%SPL;
	.reg .pred 	%p<71>;
	.reg .b32 	%r<1684>;
	.reg .b64 	%rd<82>;

	mov.u64 	%SPL, __local_depot0;
	ld.param.u32 	%r573, [_Z8simulateiPij_param_0];
	ld.param.u64 	%rd14, [_Z8simulateiPij_param_1];
	ld.param.u32 	%r576, [_Z8simulateiPij_param_2];
	add.u64 	%rd1, %SPL, 0;
	add.u64 	%rd2, %SPL, 48;
	mov.u32 	%r577, %ctaid.x;
	mov.u32 	%r578, %ntid.x;
	mov.u32 	%r579, %tid.x;
	mad.lo.s32 	%r580, %r577, %r578, %r579;
	cvt.s64.s32 	%rd3, %r580;
	xor.b32  	%r581, %r580, %r576;
	xor.b32  	%r582, %r581, -1429050551;
	mul.lo.s32 	%r583, %r582, 1099087573;
	add.s32 	%r1678, %r583, -638133224;
	add.s32 	%r1403, %r583, 123456789;
	st.local.v2.u32 	[%rd1], {%r1678, %r1403};
	xor.b32  	%r1402, %r583, 362436069;
	mov.b32 	%r1401, -123459836;
	st.local.v2.u32 	[%rd1+8], {%r1402, %r1401};
	add.s32 	%r1399, %r583, 5783321;
	mov.b32 	%r1400, -589760388;
	st.local.v2.u32 	[%rd1+16], {%r1400, %r1399};
	setp.eq.s32 	%p1, %r580, 0;
	@%p1 bra 	$L__BB0_115;
	mov.b32 	%r1386, 0;
	mov.b32 	%r1400, -589760388;
	mov.b32 	%r1401, -123459836;
	mov.u64 	%rd80, %rd3;
$L__BB0_2:
	mov.u64 	%rd4, %rd80;
	and.b64  	%rd5, %rd4, 3;
	setp.eq.s64 	%p2, %rd5, 0;
	@%p2 bra 	$L__BB0_114;
	mul.wide.u32 	%rd17, %r1386, 3200;
	mov.u64 	%rd18, precalc_xorwow_matrix;
	add.s64 	%rd6, %rd18, %rd17;
	mov.b32 	%r1399, 0;
	mov.u32 	%r1400, %r1399;
	mov.u32 	%r1401, %r1399;
	mov.u32 	%r1402, %r1399;
	mov.u32 	%r1403, %r1399;
	mov.u32 	%r1392, %r1399;
$L__BB0_4:
	mul.wide.u32 	%rd19, %r1392, 4;
	add.s64 	%rd20, %rd1, %rd19;
	ld.local.u32 	%r17, [%rd20+4];
	shl.b32 	%r18, %r1392, 5;
	mov.b32 	%r1398, 0;
$L__BB0_5:
	.pragma "nounroll";
	shr.u32 	%r589, %r17, %r1398;
	and.b32  	%r590, %r589, 1;
	setp.eq.b32 	%p3, %r590, 1;
	not.pred 	%p4, %p3;
	add.s32 	%r591, %r18, %r1398;
	mul.lo.s32 	%r592, %r591, 5;
	mul.wide.u32 	%rd21, %r592, 4;
	add.s64 	%rd7, %rd6, %rd21;
	@%p4 bra 	$L__BB0_7;
	ld.global.u32 	%r593, [%rd7];
	xor.b32  	%r1403, %r1403, %r593;
	ld.global.u32 	%r594, [%rd7+4];
	xor.b32  	%r1402, %r1402, %r594;
	ld.global.u32 	%r595, [%rd7+8];
	xor.b32  	%r1401, %r1401, %r595;
	ld.global.u32 	%r596, [%rd7+12];
	xor.b32  	%r1400, %r1400, %r596;
	ld.global.u32 	%r597, [%rd7+16];
	xor.b32  	%r1399, %r1399, %r597;
$L__BB0_7:
	and.b32  	%r599, %r589, 2;
	setp.eq.s32 	%p5, %r599, 0;
	@%p5 bra 	$L__BB0_9;
	ld.global.u32 	%r600, [%rd7+20];
	xor.b32  	%r1403, %r1403, %r600;
	ld.global.u32 	%r601, [%rd7+24];
	xor.b32  	%r1402, %r1402, %r601;
	ld.global.u32 	%r602, [%rd7+28];
	xor.b32  	%r1401, %r1401, %r602;
	ld.global.u32 	%r603, [%rd7+32];
	xor.b32  	%r1400, %r1400, %r603;
	ld.global.u32 	%r604, [%rd7+36];
	xor.b32  	%r1399, %r1399, %r604;
$L__BB0_9:
	and.b32  	%r606, %r589, 4;
	setp.eq.s32 	%p6, %r606, 0;
	@%p6 bra 	$L__BB0_11;
	ld.global.u32 	%r607, [%rd7+40];
	xor.b32  	%r1403, %r1403, %r607;
	ld.global.u32 	%r608, [%rd7+44];
	xor.b32  	%r1402, %r1402, %r608;
	ld.global.u32 	%r609, [%rd7+48];
	xor.b32  	%r1401, %r1401, %r609;
	ld.global.u32 	%r610, [%rd7+52];
	xor.b32  	%r1400, %r1400, %r610;
	ld.global.u32 	%r611, [%rd7+56];
	xor.b32  	%r1399, %r1399, %r611;
$L__BB0_11:
	and.b32  	%r613, %r589, 8;
	setp.eq.s32 	%p7, %r613, 0;
	@%p7 bra 	$L__BB0_13;
	ld.global.u32 	%r614, [%rd7+60];
	xor.b32  	%r1403, %r1403, %r614;
	ld.global.u32 	%r615, [%rd7+64];
	xor.b32  	%r1402, %r1402, %r615;
	ld.global.u32 	%r616, [%rd7+68];
	xor.b32  	%r1401, %r1401, %r616;
	ld.global.u32 	%r617, [%rd7+72];
	xor.b32  	%r1400, %r1400, %r617;
	ld.global.u32 	%r618, [%rd7+76];
	xor.b32  	%r1399, %r1399, %r618;
$L__BB0_13:
	and.b32  	%r620, %r589, 16;
	setp.eq.s32 	%p8, %r620, 0;
	@%p8 bra 	$L__BB0_15;
	ld.global.u32 	%r621, [%rd7+80];
	xor.b32  	%r1403, %r1403, %r621;
	ld.global.u32 	%r622, [%rd7+84];
	xor.b32  	%r1402, %r1402, %r622;
	ld.global.u32 	%r623, [%rd7+88];
	xor.b32  	%r1401, %r1401, %r623;
	ld.global.u32 	%r624, [%rd7+92];
	xor.b32  	%r1400, %r1400, %r624;
	ld.global.u32 	%r625, [%rd7+96];
	xor.b32  	%r1399, %r1399, %r625;
$L__BB0_15:
	and.b32  	%r627, %r589, 32;
	setp.eq.s32 	%p9, %r627, 0;
	@%p9 bra 	$L__BB0_17;
	ld.global.u32 	%r628, [%rd7+100];
	xor.b32  	%r1403, %r1403, %r628;
	ld.global.u32 	%r629, [%rd7+104];
	xor.b32  	%r1402, %r1402, %r629;
	ld.global.u32 	%r630, [%rd7+108];
	xor.b32  	%r1401, %r1401, %r630;
	ld.global.u32 	%r631, [%rd7+112];
	xor.b32  	%r1400, %r1400, %r631;
	ld.global.u32 	%r632, [%rd7+116];
	xor.b32  	%r1399, %r1399, %r632;
$L__BB0_17:
	and.b32  	%r634, %r589, 64;
	setp.eq.s32 	%p10, %r634, 0;
	@%p10 bra 	$L__BB0_19;
	ld.global.u32 	%r635, [%rd7+120];
	xor.b32  	%r1403, %r1403, %r635;
	ld.global.u32 	%r636, [%rd7+124];
	xor.b32  	%r1402, %r1402, %r636;
	ld.global.u32 	%r637, [%rd7+128];
	xor.b32  	%r1401, %r1401, %r637;
	ld.global.u32 	%r638, [%rd7+132];
	xor.b32  	%r1400, %r1400, %r638;
	ld.global.u32 	%r639, [%rd7+136];
	xor.b32  	%r1399, %r1399, %r639;
$L__BB0_19:
	and.b32  	%r641, %r589, 128;
	setp.eq.s32 	%p11, %r641, 0;
	@%p11 bra 	$L__BB0_21;
	ld.global.u32 	%r642, [%rd7+140];
	xor.b32  	%r1403, %r1403, %r642;
	ld.global.u32 	%r643, [%rd7+144];
	xor.b32  	%r1402, %r1402, %r643;
	ld.global.u32 	%r644, [%rd7+148];
	xor.b32  	%r1401, %r1401, %r644;
	ld.global.u32 	%r645, [%rd7+152];
	xor.b32  	%r1400, %r1400, %r645;
	ld.global.u32 	%r646, [%rd7+156];
	xor.b32  	%r1399, %r1399, %r646;
$L__BB0_21:
	and.b32  	%r648, %r589, 256;
	setp.eq.s32 	%p12, %r648, 0;
	@%p12 bra 	$L__BB0_23;
	ld.global.u32 	%r649, [%rd7+160];
	xor.b32  	%r1403, %r1403, %r649;
	ld.global.u32 	%r650, [%rd7+164];
	xor.b32  	%r1402, %r1402, %r650;
	ld.global.u32 	%r651, [%rd7+168];
	xor.b32  	%r1401, %r1401, %r651;
	ld.global.u32 	%r652, [%rd7+172];
	xor.b32  	%r1400, %r1400, %r652;
	ld.global.u32 	%r653, [%rd7+176];
	xor.b32  	%r1399, %r1399, %r653;
$L__BB0_23:
	and.b32  	%r655, %r589, 512;
	setp.eq.s32 	%p13, %r655, 0;
	@%p13 bra 	$L__BB0_25;
	ld.global.u32 	%r656, [%rd7+180];
	xor.b32  	%r1403, %r1403, %r656;
	ld.global.u32 	%r657, [%rd7+184];
	xor.b32  	%r1402, %r1402, %r657;
	ld.global.u32 	%r658, [%rd7+188];
	xor.b32  	%r1401, %r1401, %r658;
	ld.global.u32 	%r659, [%rd7+192];
	xor.b32  	%r1400, %r1400, %r659;
	ld.global.u32 	%r660, [%rd7+196];
	xor.b32  	%r1399, %r1399, %r660;
$L__BB0_25:
	and.b32  	%r662, %r589, 1024;
	setp.eq.s32 	%p14, %r662, 0;
	@%p14 bra 	$L__BB0_27;
	ld.global.u32 	%r663, [%rd7+200];
	xor.b32  	%r1403, %r1403, %r663;
	ld.global.u32 	%r664, [%rd7+204];
	xor.b32  	%r1402, %r1402, %r664;
	ld.global.u32 	%r665, [%rd7+208];
	xor.b32  	%r1401, %r1401, %r665;
	ld.global.u32 	%r666, [%rd7+212];
	xor.b32  	%r1400, %r1400, %r666;
	ld.global.u32 	%r667, [%rd7+216];
	xor.b32  	%r1399, %r1399, %r667;
$L__BB0_27:
	and.b32  	%r669, %r589, 2048;
	setp.eq.s32 	%p15, %r669, 0;
	@%p15 bra 	$L__BB0_29;
	ld.global.u32 	%r670, [%rd7+220];
	xor.b32  	%r1403, %r1403, %r670;
	ld.global.u32 	%r671, [%rd7+224];
	xor.b32  	%r1402, %r1402, %r671;
	ld.global.u32 	%r672, [%rd7+228];
	xor.b32  	%r1401, %r1401, %r672;
	ld.global.u32 	%r673, [%rd7+232];
	xor.b32  	%r1400, %r1400, %r673;
	ld.global.u32 	%r674, [%rd7+236];
	xor.b32  	%r1399, %r1399, %r674;
$L__BB0_29:
	and.b32  	%r676, %r589, 4096;
	setp.eq.s32 	%p16, %r676, 0;
	@%p16 bra 	$L__BB0_31;
	ld.global.u32 	%r677, [%rd7+240];
	xor.b32  	%r1403, %r1403, %r677;
	ld.global.u32 	%r678, [%rd7+244];
	xor.b32  	%r1402, %r1402, %r678;
	ld.global.u32 	%r679, [%rd7+248];
	xor.b32  	%r1401, %r1401, %r679;
	ld.global.u32 	%r680, [%rd7+252];
	xor.b32  	%r1400, %r1400, %r680;
	ld.global.u32 	%r681, [%rd7+256];
	xor.b32  	%r1399, %r1399, %r681;
$L__BB0_31:
	and.b32  	%r683, %r589, 8192;
	setp.eq.s32 	%p17, %r683, 0;
	@%p17 bra 	$L__BB0_33;
	ld.global.u32 	%r684, [%rd7+260];
	xor.b32  	%r1403, %r1403, %r684;
	ld.global.u32 	%r685, [%rd7+264];
	xor.b32  	%r1402, %r1402, %r685;
	ld.global.u32 	%r686, [%rd7+268];
	xor.b32  	%r1401, %r1401, %r686;
	ld.global.u32 	%r687, [%rd7+272];
	xor.b32  	%r1400, %r1400, %r687;
	ld.global.u32 	%r688, [%rd7+276];
	xor.b32  	%r1399, %r1399, %r688;
$L__BB0_33:
	and.b32  	%r690, %r589, 16384;
	setp.eq.s32 	%p18, %r690, 0;
	@%p18 bra 	$L__BB0_35;
	ld.global.u32 	%r691, [%rd7+280];
	xor.b32  	%r1403, %r1403, %r691;
	ld.global.u32 	%r692, [%rd7+284];
	xor.b32  	%r1402, %r1402, %r692;
	ld.global.u32 	%r693, [%rd7+288];
	xor.b32  	%r1401, %r1401, %r693;
	ld.global.u32 	%r694, [%rd7+292];
	xor.b32  	%r1400, %r1400, %r694;
	ld.global.u32 	%r695, [%rd7+296];
	xor.b32  	%r1399, %r1399, %r695;
$L__BB0_35:
	and.b32  	%r697, %r589, 32768;
	setp.eq.s32 	%p19, %r697, 0;
	@%p19 bra 	$L__BB0_37;
	ld.global.u32 	%r698, [%rd7+300];
	xor.b32  	%r1403, %r1403, %r698;
	ld.global.u32 	%r699, [%rd7+304];
	xor.b32  	%r1402, %r1402, %r699;
	ld.global.u32 	%r700, [%rd7+308];
	xor.b32  	%r1401, %r1401, %r700;
	ld.global.u32 	%r701, [%rd7+312];
	xor.b32  	%r1400, %r1400, %r701;
	ld.global.u32 	%r702, [%rd7+316];
	xor.b32  	%r1399, %r1399, %r702;
$L__BB0_37:
	add.s32 	%r1398, %r1398, 16;
	setp.ne.s32 	%p20, %r1398, 32;
	@%p20 bra 	$L__BB0_5;
	mad.lo.s32 	%r703, %r1392, -31, %r18;
	add.s32 	%r1392, %r703, 1;
	setp.ne.s32 	%p21, %r1392, 5;
	@%p21 bra 	$L__BB0_4;
	st.local.u32 	[%rd1+4], %r1403;
	st.local.v2.u32 	[%rd1+8], {%r1402, %r1401};
	st.local.v2.u32 	[%rd1+16], {%r1400, %r1399};
	setp.eq.s64 	%p22, %rd5, 1;
	@%p22 bra 	$L__BB0_114;
	mov.b32 	%r1399, 0;
	mov.u32 	%r1400, %r1399;
	mov.u32 	%r1401, %r1399;
	mov.u32 	%r1402, %r1399;
	mov.u32 	%r1403, %r1399;
	mov.u32 	%r1484, %r1399;
$L__BB0_41:
	mul.wide.u32 	%rd22, %r1484, 4;
	add.s64 	%rd23, %rd1, %rd22;
	ld.local.u32 	%r193, [%rd23+4];
	shl.b32 	%r194, %r1484, 5;
	mov.b32 	%r1490, 0;
$L__BB0_42:
	.pragma "nounroll";
	shr.u32 	%r706, %r193, %r1490;
	and.b32  	%r707, %r706, 1;
	setp.eq.b32 	%p23, %r707, 1;
	not.pred 	%p24, %p23;
	add.s32 	%r708, %r194, %r1490;
	mul.lo.s32 	%r709, %r708, 5;
	mul.wide.u32 	%rd24, %r709, 4;
	add.s64 	%rd8, %rd6, %rd24;
	@%p24 bra 	$L__BB0_44;
	ld.global.u32 	%r710, [%rd8];
	xor.b32  	%r1403, %r1403, %r710;
	ld.global.u32 	%r711, [%rd8+4];
	xor.b32  	%r1402, %r1402, %r711;
	ld.global.u32 	%r712, [%rd8+8];
	xor.b32  	%r1401, %r1401, %r712;
	ld.global.u32 	%r713, [%rd8+12];
	xor.b32  	%r1400, %r1400, %r713;
	ld.global.u32 	%r714, [%rd8+16];
	xor.b32  	%r1399, %r1399, %r714;
$L__BB0_44:
	and.b32  	%r716, %r706, 2;
	setp.eq.s32 	%p25, %r716, 0;
	@%p25 bra 	$L__BB0_46;
	ld.global.u32 	%r717, [%rd8+20];
	xor.b32  	%r1403, %r1403, %r717;
	ld.global.u32 	%r718, [%rd8+24];
	xor.b32  	%r1402, %r1402, %r718;
	ld.global.u32 	%r719, [%rd8+28];
	xor.b32  	%r1401, %r1401, %r719;
	ld.global.u32 	%r720, [%rd8+32];
	xor.b32  	%r1400, %r1400, %r720;
	ld.global.u32 	%r721, [%rd8+36];
	xor.b32  	%r1399, %r1399, %r721;
$L__BB0_46:
	and.b32  	%r723, %r706, 4;
	setp.eq.s32 	%p26, %r723, 0;
	@%p26 bra 	$L__BB0_48;
	ld.global.u32 	%r724, [%rd8+40];
	xor.b32  	%r1403, %r1403, %r724;
	ld.global.u32 	%r725, [%rd8+44];
	xor.b32  	%r1402, %r1402, %r725;
	ld.global.u32 	%r726, [%rd8+48];
	xor.b32  	%r1401, %r1401, %r726;
	ld.global.u32 	%r727, [%rd8+52];
	xor.b32  	%r1400, %r1400, %r727;
	ld.global.u32 	%r728, [%rd8+56];
	xor.b32  	%r1399, %r1399, %r728;
$L__BB0_48:
	and.b32  	%r730, %r706, 8;
	setp.eq.s32 	%p27, %r730, 0;
	@%p27 bra 	$L__BB0_50;
	ld.global.u32 	%r731, [%rd8+60];
	xor.b32  	%r1403, %r1403, %r731;
	ld.global.u32 	%r732, [%rd8+64];
	xor.b32  	%r1402, %r1402, %r732;
	ld.global.u32 	%r733, [%rd8+68];
	xor.b32  	%r1401, %r1401, %r733;
	ld.global.u32 	%r734, [%rd8+72];
	xor.b32  	%r1400, %r1400, %r734;
	ld.global.u32 	%r735, [%rd8+76];
	xor.b32  	%r1399, %r1399, %r735;
$L__BB0_50:
	and.b32  	%r737, %r706, 16;
	setp.eq.s32 	%p28, %r737, 0;
	@%p28 bra 	$L__BB0_52;
	ld.global.u32 	%r738, [%rd8+80];
	xor.b32  	%r1403, %r1403, %r738;
	ld.global.u32 	%r739, [%rd8+84];
	xor.b32  	%r1402, %r1402, %r739;
	ld.global.u32 	%r740, [%rd8+88];
	xor.b32  	%r1401, %r1401, %r740;
	ld.global.u32 	%r741, [%rd8+92];
	xor.b32  	%r1400, %r1400, %r741;
	ld.global.u32 	%r742, [%rd8+96];
	xor.b32  	%r1399, %r1399, %r742;
$L__BB0_52:
	and.b32  	%r744, %r706, 32;
	setp.eq.s32 	%p29, %r744, 0;
	@%p29 bra 	$L__BB0_54;
	ld.global.u32 	%r745, [%rd8+100];
	xor.b32  	%r1403, %r1403, %r745;
	ld.global.u32 	%r746, [%rd8+104];
	xor.b32  	%r1402, %r1402, %r746;
	ld.global.u32 	%r747, [%rd8+108];
	xor.b32  	%r1401, %r1401, %r747;
	ld.global.u32 	%r748, [%rd8+112];
	xor.b32  	%r1400, %r1400, %r748;
	ld.global.u32 	%r749, [%rd8+116];
	xor.b32  	%r1399, %r1399, %r749;
$L__BB0_54:
	and.b32  	%r751, %r706, 64;
	setp.eq.s32 	%p30, %r751, 0;
	@%p30 bra 	$L__BB0_56;
	ld.global.u32 	%r752, [%rd8+120];
	xor.b32  	%r1403, %r1403, %r752;
	ld.global.u32 	%r753, [%rd8+124];
	xor.b32  	%r1402, %r1402, %r753;
	ld.global.u32 	%r754, [%rd8+128];
	xor.b32  	%r1401, %r1401, %r754;
	ld.global.u32 	%r755, [%rd8+132];
	xor.b32  	%r1400, %r1400, %r755;
	ld.global.u32 	%r756, [%rd8+136];
	xor.b32  	%r1399, %r1399, %r756;
$L__BB0_56:
	and.b32  	%r758, %r706, 128;
	setp.eq.s32 	%p31, %r758, 0;
	@%p31 bra 	$L__BB0_58;
	ld.global.u32 	%r759, [%rd8+140];
	xor.b32  	%r1403, %r1403, %r759;
	ld.global.u32 	%r760, [%rd8+144];
	xor.b32  	%r1402, %r1402, %r760;
	ld.global.u32 	%r761, [%rd8+148];
	xor.b32  	%r1401, %r1401, %r761;
	ld.global.u32 	%r762, [%rd8+152];
	xor.b32  	%r1400, %r1400, %r762;
	ld.global.u32 	%r763, [%rd8+156];
	xor.b32  	%r1399, %r1399, %r763;
$L__BB0_58:
	and.b32  	%r765, %r706, 256;
	setp.eq.s32 	%p32, %r765, 0;
	@%p32 bra 	$L__BB0_60;
	ld.global.u32 	%r766, [%rd8+160];
	xor.b32  	%r1403, %r1403, %r766;
	ld.global.u32 	%r767, [%rd8+164];
	xor.b32  	%r1402, %r1402, %r767;
	ld.global.u32 	%r768, [%rd8+168];
	xor.b32  	%r1401, %r1401, %r768;
	ld.global.u32 	%r769, [%rd8+172];
	xor.b32  	%r1400, %r1400, %r769;
	ld.global.u32 	%r770, [%rd8+176];
	xor.b32  	%r1399, %r1399, %r770;
$L__BB0_60:
	and.b32  	%r772, %r706, 512;
	setp.eq.s32 	%p33, %r772, 0;
	@%p33 bra 	$L__BB0_62;
	ld.global.u32 	%r773, [%rd8+180];
	xor.b32  	%r1403, %r1403, %r773;
	ld.global.u32 	%r774, [%rd8+184];
	xor.b32  	%r1402, %r1402, %r774;
	ld.global.u32 	%r775, [%rd8+188];
	xor.b32  	%r1401, %r1401, %r775;
	ld.global.u32 	%r776, [%rd8+192];
	xor.b32  	%r1400, %r1400, %r776;
	ld.global.u32 	%r777, [%rd8+196];
	xor.b32  	%r1399, %r1399, %r777;
$L__BB0_62:
	and.b32  	%r779, %r706, 1024;
	setp.eq.s32 	%p34, %r779, 0;
	@%p34 bra 	$L__BB0_64;
	ld.global.u32 	%r780, [%rd8+200];
	xor.b32  	%r1403, %r1403, %r780;
	ld.global.u32 	%r781, [%rd8+204];
	xor.b32  	%r1402, %r1402, %r781;
	ld.global.u32 	%r782, [%rd8+208];
	xor.b32  	%r1401, %r1401, %r782;
	ld.global.u32 	%r783, [%rd8+212];
	xor.b32  	%r1400, %r1400, %r783;
	ld.global.u32 	%r784, [%rd8+216];
	xor.b32  	%r1399, %r1399, %r784;
$L__BB0_64:
	and.b32  	%r786, %r706, 2048;
	setp.eq.s32 	%p35, %r786, 0;
	@%p35 bra 	$L__BB0_66;
	ld.global.u32 	%r787, [%rd8+220];
	xor.b32  	%r1403, %r1403, %r787;
	ld.global.u32 	%r788, [%rd8+224];
	xor.b32  	%r1402, %r1402, %r788;
	ld.global.u32 	%r789, [%rd8+228];
	xor.b32  	%r1401, %r1401, %r789;
	ld.global.u32 	%r790, [%rd8+232];
	xor.b32  	%r1400, %r1400, %r790;
	ld.global.u32 	%r791, [%rd8+236];
	xor.b32  	%r1399, %r1399, %r791;
$L__BB0_66:
	and.b32  	%r793, %r706, 4096;
	setp.eq.s32 	%p36, %r793, 0;
	@%p36 bra 	$L__BB0_68;
	ld.global.u32 	%r794, [%rd8+240];
	xor.b32  	%r1403, %r1403, %r794;
	ld.global.u32 	%r795, [%rd8+244];
	xor.b32  	%r1402, %r1402, %r795;
	ld.global.u32 	%r796, [%rd8+248];
	xor.b32  	%r1401, %r1401, %r796;
	ld.global.u32 	%r797, [%rd8+252];
	xor.b32  	%r1400, %r1400, %r797;
	ld.global.u32 	%r798, [%rd8+256];
	xor.b32  	%r1399, %r1399, %r798;
$L__BB0_68:
	and.b32  	%r800, %r706, 8192;
	setp.eq.s32 	%p37, %r800, 0;
	@%p37 bra 	$L__BB0_70;
	ld.global.u32 	%r801, [%rd8+260];
	xor.b32  	%r1403, %r1403, %r801;
	ld.global.u32 	%r802, [%rd8+264];
	xor.b32  	%r1402, %r1402, %r802;
	ld.global.u32 	%r803, [%rd8+268];
	xor.b32  	%r1401, %r1401, %r803;
	ld.global.u32 	%r804, [%rd8+272];
	xor.b32  	%r1400, %r1400, %r804;
	ld.global.u32 	%r805, [%rd8+276];
	xor.b32  	%r1399, %r1399, %r805;
$L__BB0_70:
	and.b32  	%r807, %r706, 16384;
	setp.eq.s32 	%p38, %r807, 0;
	@%p38 bra 	$L__BB0_72;
	ld.global.u32 	%r808, [%rd8+280];
	xor.b32  	%r1403, %r1403, %r808;
	ld.global.u32 	%r809, [%rd8+284];
	xor.b32  	%r1402, %r1402, %r809;
	ld.global.u32 	%r810, [%rd8+288];
	xor.b32  	%r1401, %r1401, %r810;
	ld.global.u32 	%r811, [%rd8+292];
	xor.b32  	%r1400, %r1400, %r811;
	ld.global.u32 	%r812, [%rd8+296];
	xor.b32  	%r1399, %r1399, %r812;
$L__BB0_72:
	and.b32  	%r814, %r706, 32768;
	setp.eq.s32 	%p39, %r814, 0;
	@%p39 bra 	$L__BB0_74;
	ld.global.u32 	%r815, [%rd8+300];
	xor.b32  	%r1403, %r1403, %r815;
	ld.global.u32 	%r816, [%rd8+304];
	xor.b32  	%r1402, %r1402, %r816;
	ld.global.u32 	%r817, [%rd8+308];
	xor.b32  	%r1401, %r1401, %r817;
	ld.global.u32 	%r818, [%rd8+312];
	xor.b32  	%r1400, %r1400, %r818;
	ld.global.u32 	%r819, [%rd8+316];
	xor.b32  	%r1399, %r1399, %r819;
$L__BB0_74:
	add.s32 	%r1490, %r1490, 16;
	setp.ne.s32 	%p40, %r1490, 32;
	@%p40 bra 	$L__BB0_42;
	mad.lo.s32 	%r820, %r1484, -31, %r194;
	add.s32 	%r1484, %r820, 1;
	setp.ne.s32 	%p41, %r1484, 5;
	@%p41 bra 	$L__BB0_41;
	st.local.u32 	[%rd1+4], %r1403;
	st.local.v2.u32 	[%rd1+8], {%r1402, %r1401};
	st.local.v2.u32 	[%rd1+16], {%r1400, %r1399};
	setp.ne.s64 	%p42, %rd5, 3;
	@%p42 bra 	$L__BB0_114;
	mov.b32 	%r1399, 0;
	mov.u32 	%r1400, %r1399;
	mov.u32 	%r1401, %r1399;
	mov.u32 	%r1402, %r1399;
	mov.u32 	%r1403, %r1399;
	mov.u32 	%r1576, %r1399;
$L__BB0_78:
	mul.wide.u32 	%rd25, %r1576, 4;
	add.s64 	%rd26, %rd1, %rd25;
	ld.local.u32 	%r369, [%rd26+4];
	shl.b32 	%r370, %r1576, 5;
	mov.b32 	%r1582, 0;
$L__BB0_79:
	.pragma "nounroll";
	shr.u32 	%r823, %r369, %r1582;
	and.b32  	%r824, %r823, 1;
	setp.eq.b32 	%p43, %r824, 1;
	not.pred 	%p44, %p43;
	add.s32 	%r825, %r370, %r1582;
	mul.lo.s32 	%r826, %r825, 5;
	mul.wide.u32 	%rd27, %r826, 4;
	add.s64 	%rd9, %rd6, %rd27;
	@%p44 bra 	$L__BB0_81;
	ld.global.u32 	%r827, [%rd9];
	xor.b32  	%r1403, %r1403, %r827;
	ld.global.u32 	%r828, [%rd9+4];
	xor.b32  	%r1402, %r1402, %r828;
	ld.global.u32 	%r829, [%rd9+8];
	xor.b32  	%r1401, %r1401, %r829;
	ld.global.u32 	%r830, [%rd9+12];
	xor.b32  	%r1400, %r1400, %r830;
	ld.global.u32 	%r831, [%rd9+16];
	xor.b32  	%r1399, %r1399, %r831;
$L__BB0_81:
	and.b32  	%r833, %r823, 2;
	setp.eq.s32 	%p45, %r833, 0;
	@%p45 bra 	$L__BB0_83;
	ld.global.u32 	%r834, [%rd9+20];
	xor.b32  	%r1403, %r1403, %r834;
	ld.global.u32 	%r835, [%rd9+24];
	xor.b32  	%r1402, %r1402, %r835;
	ld.global.u32 	%r836, [%rd9+28];
	xor.b32  	%r1401, %r1401, %r836;
	ld.global.u32 	%r837, [%rd9+32];
	xor.b32  	%r1400, %r1400, %r837;
	ld.global.u32 	%r838, [%rd9+36];
	xor.b32  	%r1399, %r1399, %r838;
$L__BB0_83:
	and.b32  	%r840, %r823, 4;
	setp.eq.s32 	%p46, %r840, 0;
	@%p46 bra 	$L__BB0_85;
	ld.global.u32 	%r841, [%rd9+40];
	xor.b32  	%r1403, %r1403, %r841;
	ld.global.u32 	%r842, [%rd9+44];
	xor.b32  	%r1402, %r1402, %r842;
	ld.global.u32 	%r843, [%rd9+48];
	xor.b32  	%r1401, %r1401, %r843;
	ld.global.u32 	%r844, [%rd9+52];
	xor.b32  	%r1400, %r1400, %r844;
	ld.global.u32 	%r845, [%rd9+56];
	xor.b32  	%r1399, %r1399, %r845;
$L__BB0_85:
	and.b32  	%r847, %r823, 8;
	setp.eq.s32 	%p47, %r847, 0;
	@%p47 bra 	$L__BB0_87;
	ld.global.u32 	%r848, [%rd9+60];
	xor.b32  	%r1403, %r1403, %r848;
	ld.global.u32 	%r849, [%rd9+64];
	xor.b32  	%r1402, %r1402, %r849;
	ld.global.u32 	%r850, [%rd9+68];
	xor.b32  	%r1401, %r1401, %r850;
	ld.global.u32 	%r851, [%rd9+72];
	xor.b32  	%r1400, %r1400, %r851;
	ld.global.u32 	%r852, [%rd9+76];
	xor.b32  	%r1399, %r1399, %r852;
$L__BB0_87:
	and.b32  	%r854, %r823, 16;
	setp.eq.s32 	%p48, %r854, 0;
	@%p48 bra 	$L__BB0_89;
	ld.global.u32 	%r855, [%rd9+80];
	xor.b32  	%r1403, %r1403, %r855;
	ld.global.u32 	%r856, [%rd9+84];
	xor.b32  	%r1402, %r1402, %r856;
	ld.global.u32 	%r857, [%rd9+88];
	xor.b32  	%r1401, %r1401, %r857;
	ld.global.u32 	%r858, [%rd9+92];
	xor.b32  	%r1400, %r1400, %r858;
	ld.global.u32 	%r859, [%rd9+96];
	xor.b32  	%r1399, %r1399, %r859;
$L__BB0_89:
	and.b32  	%r861, %r823, 32;
	setp.eq.s32 	%p49, %r861, 0;
	@%p49 bra 	$L__BB0_91;
	ld.global.u32 	%r862, [%rd9+100];
	xor.b32  	%r1403, %r1403, %r862;
	ld.global.u32 	%r863, [%rd9+104];
	xor.b32  	%r1402, %r1402, %r863;
	ld.global.u32 	%r864, [%rd9+108];
	xor.b32  	%r1401, %r1401, %r864;
	ld.global.u32 	%r865, [%rd9+112];
	xor.b32  	%r1400, %r1400, %r865;
	ld.global.u32 	%r866, [%rd9+116];
	xor.b32  	%r1399, %r1399, %r866;
$L__BB0_91:
	and.b32  	%r868, %r823, 64;
	setp.eq.s32 	%p50, %r868, 0;
	@%p50 bra 	$L__BB0_93;
	ld.global.u32 	%r869, [%rd9+120];
	xor.b32  	%r1403, %r1403, %r869;
	ld.global.u32 	%r870, [%rd9+124];
	xor.b32  	%r1402, %r1402, %r870;
	ld.global.u32 	%r871, [%rd9+128];
	xor.b32  	%r1401, %r1401, %r871;
	ld.global.u32 	%r872, [%rd9+132];
	xor.b32  	%r1400, %r1400, %r872;
	ld.global.u32 	%r873, [%rd9+136];
	xor.b32  	%r1399, %r1399, %r873;
$L__BB0_93:
	and.b32  	%r875, %r823, 128;
	setp.eq.s32 	%p51, %r875, 0;
	@%p51 bra 	$L__BB0_95;
	ld.global.u32 	%r876, [%rd9+140];
	xor.b32  	%r1403, %r1403, %r876;
	ld.global.u32 	%r877, [%rd9+144];
	xor.b32  	%r1402, %r1402, %r877;
	ld.global.u32 	%r878, [%rd9+148];
	xor.b32  	%r1401, %r1401, %r878;
	ld.global.u32 	%r879, [%rd9+152];
	xor.b32  	%r1400, %r1400, %r879;
	ld.global.u32 	%r880, [%rd9+156];
	xor.b32  	%r1399, %r1399, %r880;
$L__BB0_95:
	and.b32  	%r882, %r823, 256;
	setp.eq.s32 	%p52, %r882, 0;
	@%p52 bra 	$L__BB0_97;
	ld.global.u32 	%r883, [%rd9+160];
	xor.b32  	%r1403, %r1403, %r883;
	ld.global.u32 	%r884, [%rd9+164];
	xor.b32  	%r1402, %r1402, %r884;
	ld.global.u32 	%r885, [%rd9+168];
	xor.b32  	%r1401, %r1401, %r885;
	ld.global.u32 	%r886, [%rd9+172];
	xor.b32  	%r1400, %r1400, %r886;
	ld.global.u32 	%r887, [%rd9+176];
	xor.b32  	%r1399, %r1399, %r887;
$L__BB0_97:
	and.b32  	%r889, %r823, 512;
	setp.eq.s32 	%p53, %r889, 0;
	@%p53 bra 	$L__BB0_99;
	ld.global.u32 	%r890, [%rd9+180];
	xor.b32  	%r1403, %r1403, %r890;
	ld.global.u32 	%r891, [%rd9+184];
	xor.b32  	%r1402, %r1402, %r891;
	ld.global.u32 	%r892, [%rd9+188];
	xor.b32  	%r1401, %r1401, %r892;
	ld.global.u32 	%r893, [%rd9+192];
	xor.b32  	%r1400, %r1400, %r893;
	ld.global.u32 	%r894, [%rd9+196];
	xor.b32  	%r1399, %r1399, %r894;
$L__BB0_99:
	and.b32  	%r896, %r823, 1024;
	setp.eq.s32 	%p54, %r896, 0;
	@%p54 bra 	$L__BB0_101;
	ld.global.u32 	%r897, [%rd9+200];
	xor.b32  	%r1403, %r1403, %r897;
	ld.global.u32 	%r898, [%rd9+204];
	xor.b32  	%r1402, %r1402, %r898;
	ld.global.u32 	%r899, [%rd9+208];
	xor.b32  	%r1401, %r1401, %r899;
	ld.global.u32 	%r900, [%rd9+212];
	xor.b32  	%r1400, %r1400, %r900;
	ld.global.u32 	%r901, [%rd9+216];
	xor.b32  	%r1399, %r1399, %r901;
$L__BB0_101:
	and.b32  	%r903, %r823, 2048;
	setp.eq.s32 	%p55, %r903, 0;
	@%p55 bra 	$L__BB0_103;
	ld.global.u32 	%r904, [%rd9+220];
	xor.b32  	%r1403, %r1403, %r904;
	ld.global.u32 	%r905, [%rd9+224];
	xor.b32  	%r1402, %r1402, %r905;
	ld.global.u32 	%r906, [%rd9+228];
	xor.b32  	%r1401, %r1401, %r906;
	ld.global.u32 	%r907, [%rd9+232];
	xor.b32  	%r1400, %r1400, %r907;
	ld.global.u32 	%r908, [%rd9+236];
	xor.b32  	%r1399, %r1399, %r908;
$L__BB0_103:
	and.b32  	%r910, %r823, 4096;
	setp.eq.s32 	%p56, %r910, 0;
	@%p56 bra 	$L__BB0_105;
	ld.global.u32 	%r911, [%rd9+240];
	xor.b32  	%r1403, %r1403, %r911;
	ld.global.u32 	%r912, [%rd9+244];
	xor.b32  	%r1402, %r1402, %r912;
	ld.global.u32 	%r913, [%rd9+248];
	xor.b32  	%r1401, %r1401, %r913;
	ld.global.u32 	%r914, [%rd9+252];
	xor.b32  	%r1400, %r1400, %r914;
	ld.global.u32 	%r915, [%rd9+256];
	xor.b32  	%r1399, %r1399, %r915;
$L__BB0_105:
	and.b32  	%r917, %r823, 8192;
	setp.eq.s32 	%p57, %r917, 0;
	@%p57 bra 	$L__BB0_107;
	ld.global.u32 	%r918, [%rd9+260];
	xor.b32  	%r1403, %r1403, %r918;
	ld.global.u32 	%r919, [%rd9+264];
	xor.b32  	%r1402, %r1402, %r919;
	ld.global.u32 	%r920, [%rd9+268];
	xor.b32  	%r1401, %r1401, %r920;
	ld.global.u32 	%r921, [%rd9+272];
	xor.b32  	%r1400, %r1400, %r921;
	ld.global.u32 	%r922, [%rd9+276];
	xor.b32  	%r1399, %r1399, %r922;
$L__BB0_107:
	and.b32  	%r924, %r823, 16384;
	setp.eq.s32 	%p58, %r924, 0;
	@%p58 bra 	$L__BB0_109;
	ld.global.u32 	%r925, [%rd9+280];
	xor.b32  	%r1403, %r1403, %r925;
	ld.global.u32 	%r926, [%rd9+284];
	xor.b32  	%r1402, %r1402, %r926;
	ld.global.u32 	%r927, [%rd9+288];
	xor.b32  	%r1401, %r1401, %r927;
	ld.global.u32 	%r928, [%rd9+292];
	xor.b32  	%r1400, %r1400, %r928;
	ld.global.u32 	%r929, [%rd9+296];
	xor.b32  	%r1399, %r1399, %r929;
$L__BB0_109:
	and.b32  	%r931, %r823, 32768;
	setp.eq.s32 	%p59, %r931, 0;
	@%p59 bra 	$L__BB0_111;
	ld.global.u32 	%r932, [%rd9+300];
	xor.b32  	%r1403, %r1403, %r932;
	ld.global.u32 	%r933, [%rd9+304];
	xor.b32  	%r1402, %r1402, %r933;
	ld.global.u32 	%r934, [%rd9+308];
	xor.b32  	%r1401, %r1401, %r934;
	ld.global.u32 	%r935, [%rd9+312];
	xor.b32  	%r1400, %r1400, %r935;
	ld.global.u32 	%r936, [%rd9+316];
	xor.b32  	%r1399, %r1399, %r936;
$L__BB0_111:
	add.s32 	%r1582, %r1582, 16;
	setp.ne.s32 	%p60, %r1582, 32;
	@%p60 bra 	$L__BB0_79;
	mad.lo.s32 	%r937, %r1576, -31, %r370;
	add.s32 	%r1576, %r937, 1;
	setp.ne.s32 	%p61, %r1576, 5;
	@%p61 bra 	$L__BB0_78;
	st.local.u32 	[%rd1+4], %r1403;
	st.local.v2.u32 	[%rd1+8], {%r1402, %r1401};
	st.local.v2.u32 	[%rd1+16], {%r1400, %r1399};
$L__BB0_114:
	shr.u64 	%rd80, %rd4, 2;
	add.s32 	%r1386, %r1386, 1;
	setp.gt.u64 	%p62, %rd4, 3;
	@%p62 bra 	$L__BB0_2;
$L__BB0_115:
	mov.b32 	%r1683, 0;
	st.local.v2.u32 	[%rd1+24], {%r1683, %r1683};
	st.local.u32 	[%rd1+32], %r1683;
	mov.b64 	%rd28, 0;
	st.local.u64 	[%rd1+40], %rd28;
	setp.lt.s32 	%p63, %r573, 768;
	@%p63 bra 	$L__BB0_121;
	add.s64 	%rd11, %rd2, 8;
	mul.hi.s32 	%r940, %r573, 715827883;
	shr.u32 	%r941, %r940, 31;
	shr.s32 	%r942, %r940, 7;
	add.s32 	%r550, %r942, %r941;
	mov.b32 	%r1679, 0;
	mov.u32 	%r1683, %r1679;
$L__BB0_117:
	mov.b32 	%r1681, 0;
	st.local.u32 	[%rd2], %r1681;
	st.local.u32 	[%rd2+4], %r1681;
	st.local.u32 	[%rd2+8], %r1681;
	st.local.u32 	[%rd2+12], %r1681;
	st.local.u32 	[%rd2+16], %r1681;
	st.local.u32 	[%rd2+20], %r1681;
	st.local.u32 	[%rd2+24], %r1681;
	st.local.u32 	[%rd2+28], %r1681;
	st.local.u32 	[%rd2+32], %r1681;
	st.local.u32 	[%rd2+36], %r1681;
	st.local.u32 	[%rd2+40], %r1681;
	st.local.u32 	[%rd2+44], %r1681;
	st.local.u32 	[%rd2+48], %r1681;
	st.local.u32 	[%rd2+52], %r1681;
	st.local.u32 	[%rd2+56], %r1681;
	st.local.u32 	[%rd2+60], %r1681;
	st.local.u32 	[%rd2+64], %r1681;
	st.local.u32 	[%rd2+68], %r1681;
	st.local.u32 	[%rd2+72], %r1681;
	st.local.u32 	[%rd2+76], %r1681;
	st.local.u32 	[%rd2+80], %r1681;
	st.local.u32 	[%rd2+84], %r1681;
	st.local.u32 	[%rd2+88], %r1681;
	st.local.u32 	[%rd2+92], %r1681;
	st.local.u32 	[%rd2+96], %r1681;
	st.local.u32 	[%rd2+100], %r1681;
	st.local.u32 	[%rd2+104], %r1681;
	st.local.u32 	[%rd2+108], %r1681;
	st.local.u32 	[%rd2+112], %r1681;
	st.local.u32 	[%rd2+116], %r1681;
	st.local.u32 	[%rd2+120], %r1681;
	st.local.u32 	[%rd2+124], %r1681;
	st.local.u32 	[%rd2+128], %r1681;
	st.local.u32 	[%rd2+132], %r1681;
	st.local.u32 	[%rd2+136], %r1681;
	st.local.u32 	[%rd2+140], %r1681;
	st.local.u32 	[%rd2+144], %r1681;
	st.local.u32 	[%rd2+148], %r1681;
	st.local.u32 	[%rd2+152], %r1681;
	st.local.u32 	[%rd2+156], %r1681;
	st.local.u32 	[%rd2+160], %r1681;
	st.local.u32 	[%rd2+164], %r1681;
	st.local.u32 	[%rd2+168], %r1681;
	st.local.u32 	[%rd2+172], %r1681;
	st.local.u32 	[%rd2+176], %r1681;
	st.local.u32 	[%rd2+180], %r1681;
	st.local.u32 	[%rd2+184], %r1681;
	st.local.u32 	[%rd2+188], %r1681;
	st.local.u32 	[%rd2+192], %r1681;
	st.local.u32 	[%rd2+196], %r1681;
	st.local.u32 	[%rd2+200], %r1681;
	st.local.u32 	[%rd2+204], %r1681;
	st.local.u32 	[%rd2+208], %r1681;
	st.local.u32 	[%rd2+212], %r1681;
	st.local.u32 	[%rd2+216], %r1681;
	st.local.u32 	[%rd2+220], %r1681;
	st.local.u32 	[%rd2+224], %r1681;
	st.local.u32 	[%rd2+228], %r1681;
	st.local.u32 	[%rd2+232], %r1681;
	st.local.u32 	[%rd2+236], %r1681;
	st.local.u32 	[%rd2+240], %r1681;
	st.local.u32 	[%rd2+244], %r1681;
	st.local.u32 	[%rd2+248], %r1681;
	st.local.u32 	[%rd2+252], %r1681;
	st.local.u32 	[%rd2+256], %r1681;
	st.local.u32 	[%rd2+260], %r1681;
	st.local.u32 	[%rd2+264], %r1681;
	st.local.u32 	[%rd2+268], %r1681;
	st.local.u32 	[%rd2+272], %r1681;
	st.local.u32 	[%rd2+276], %r1681;
	st.local.u32 	[%rd2+280], %r1681;
	st.local.u32 	[%rd2+284], %r1681;
	st.local.u32 	[%rd2+288], %r1681;
	st.local.u32 	[%rd2+292], %r1681;
	st.local.u32 	[%rd2+296], %r1681;
	st.local.u32 	[%rd2+300], %r1681;
	st.local.u32 	[%rd2+304], %r1681;
	st.local.u32 	[%rd2+308], %r1681;
	st.local.u32 	[%rd2+312], %r1681;
	st.local.u32 	[%rd2+316], %r1681;
	st.local.u32 	[%rd2+320], %r1681;
	st.local.u32 	[%rd2+324], %r1681;
	st.local.u32 	[%rd2+328], %r1681;
	st.local.u32 	[%rd2+332], %r1681;
	st.local.u32 	[%rd2+336], %r1681;
	st.local.u32 	[%rd2+340], %r1681;
	st.local.u32 	[%rd2+344], %r1681;
	st.local.u32 	[%rd2+348], %r1681;
	st.local.u32 	[%rd2+352], %r1681;
	st.local.u32 	[%rd2+356], %r1681;
	st.local.u32 	[%rd2+360], %r1681;
	st.local.u32 	[%rd2+364], %r1681;
	st.local.u32 	[%rd2+368], %r1681;
	st.local.u32 	[%rd2+372], %r1681;
	st.local.u32 	[%rd2+376], %r1681;
	st.local.u32 	[%rd2+380], %r1681;
	st.local.u32 	[%rd2+384], %r1681;
	st.local.u32 	[%rd2+388], %r1681;
	st.local.u32 	[%rd2+392], %r1681;
	st.local.u32 	[%rd2+396], %r1681;
	st.local.u32 	[%rd2+400], %r1681;
	st.local.u32 	[%rd2+404], %r1681;
	st.local.u32 	[%rd2+408], %r1681;
	st.local.u32 	[%rd2+412], %r1681;
	st.local.u32 	[%rd2+416], %r1681;
	st.local.u32 	[%rd2+420], %r1681;
	st.local.u32 	[%rd2+424], %r1681;
	st.local.u32 	[%rd2+428], %r1681;
	st.local.u32 	[%rd2+432], %r1681;
	st.local.u32 	[%rd2+436], %r1681;
	st.local.u32 	[%rd2+440], %r1681;
	st.local.u32 	[%rd2+444], %r1681;
	st.local.u32 	[%rd2+448], %r1681;
	st.local.u32 	[%rd2+452], %r1681;
	st.local.u32 	[%rd2+456], %r1681;
	st.local.u32 	[%rd2+460], %r1681;
	st.local.u32 	[%rd2+464], %r1681;
	st.local.u32 	[%rd2+468], %r1681;
	st.local.u32 	[%rd2+472], %r1681;
	st.local.u32 	[%rd2+476], %r1681;
	st.local.u32 	[%rd2+480], %r1681;
	st.local.u32 	[%rd2+484], %r1681;
	st.local.u32 	[%rd2+488], %r1681;
	st.local.u32 	[%rd2+492], %r1681;
	st.local.u32 	[%rd2+496], %r1681;
	st.local.u32 	[%rd2+500], %r1681;
	st.local.u32 	[%rd2+504], %r1681;
	st.local.u32 	[%rd2+508], %r1681;
	st.local.u32 	[%rd2+512], %r1681;
	st.local.u32 	[%rd2+516], %r1681;
	st.local.u32 	[%rd2+520], %r1681;
	st.local.u32 	[%rd2+524], %r1681;
	st.local.u32 	[%rd2+528], %r1681;
	st.local.u32 	[%rd2+532], %r1681;
	st.local.u32 	[%rd2+536], %r1681;
	st.local.u32 	[%rd2+540], %r1681;
	st.local.u32 	[%rd2+544], %r1681;
	st.local.u32 	[%rd2+548], %r1681;
	st.local.u32 	[%rd2+552], %r1681;
	st.local.u32 	[%rd2+556], %r1681;
	st.local.u32 	[%rd2+560], %r1681;
	st.local.u32 	[%rd2+564], %r1681;
	st.local.u32 	[%rd2+568], %r1681;
	st.local.u32 	[%rd2+572], %r1681;
	st.local.u32 	[%rd2+576], %r1681;
	st.local.u32 	[%rd2+580], %r1681;
	st.local.u32 	[%rd2+584], %r1681;
	st.local.u32 	[%rd2+588], %r1681;
	st.local.u32 	[%rd2+592], %r1681;
	st.local.u32 	[%rd2+596], %r1681;
	st.local.u32 	[%rd2+600], %r1681;
	st.local.u32 	[%rd2+604], %r1681;
	st.local.u32 	[%rd2+608], %r1681;
	st.local.u32 	[%rd2+612], %r1681;
	st.local.u32 	[%rd2+616], %r1681;
	st.local.u32 	[%rd2+620], %r1681;
	st.local.u32 	[%rd2+624], %r1681;
	st.local.u32 	[%rd2+628], %r1681;
	st.local.u32 	[%rd2+632], %r1681;
	st.local.u32 	[%rd2+636], %r1681;
	st.local.u32 	[%rd2+640], %r1681;
	st.local.u32 	[%rd2+644], %r1681;
	st.local.u32 	[%rd2+648], %r1681;
	st.local.u32 	[%rd2+652], %r1681;
	st.local.u32 	[%rd2+656], %r1681;
	st.local.u32 	[%rd2+660], %r1681;
	st.local.u32 	[%rd2+664], %r1681;
	st.local.u32 	[%rd2+668], %r1681;
	st.local.u32 	[%rd2+672], %r1681;
	st.local.u32 	[%rd2+676], %r1681;
	st.local.u32 	[%rd2+680], %r1681;
	st.local.u32 	[%rd2+684], %r1681;
	st.local.u32 	[%rd2+688], %r1681;
	st.local.u32 	[%rd2+692], %r1681;
	st.local.u32 	[%rd2+696], %r1681;
	st.local.u32 	[%rd2+700], %r1681;
	st.local.u32 	[%rd2+704], %r1681;
	st.local.u32 	[%rd2+708], %r1681;
	st.local.u32 	[%rd2+712], %r1681;
	st.local.u32 	[%rd2+716], %r1681;
	st.local.u32 	[%rd2+720], %r1681;
	st.local.u32 	[%rd2+724], %r1681;
	st.local.u32 	[%rd2+728], %r1681;
	st.local.u32 	[%rd2+732], %r1681;
	st.local.u32 	[%rd2+736], %r1681;
	st.local.u32 	[%rd2+740], %r1681;
	st.local.u32 	[%rd2+744], %r1681;
	st.local.u32 	[%rd2+748], %r1681;
	st.local.u32 	[%rd2+752], %r1681;
	st.local.u32 	[%rd2+756], %r1681;
	st.local.u32 	[%rd2+760], %r1681;
	st.local.u32 	[%rd2+764], %r1681;
	st.local.u32 	[%rd2+768], %r1681;
	st.local.u32 	[%rd2+772], %r1681;
	st.local.u32 	[%rd2+776], %r1681;
	st.local.u32 	[%rd2+780], %r1681;
	st.local.u32 	[%rd2+784], %r1681;
	st.local.u32 	[%rd2+788], %r1681;
	st.local.u32 	[%rd2+792], %r1681;
	st.local.u32 	[%rd2+796], %r1681;
	st.local.u32 	[%rd2+800], %r1681;
	st.local.u32 	[%rd2+804], %r1681;
	st.local.u32 	[%rd2+808], %r1681;
	st.local.u32 	[%rd2+812], %r1681;
	st.local.u32 	[%rd2+816], %r1681;
	st.local.u32 	[%rd2+820], %r1681;
	st.local.u32 	[%rd2+824], %r1681;
	st.local.u32 	[%rd2+828], %r1681;
	st.local.u32 	[%rd2+832], %r1681;
	st.local.u32 	[%rd2+836], %r1681;
	st.local.u32 	[%rd2+840], %r1681;
	st.local.u32 	[%rd2+844], %r1681;
	st.local.u32 	[%rd2+848], %r1681;
	st.local.u32 	[%rd2+852], %r1681;
	st.local.u32 	[%rd2+856], %r1681;
	st.local.u32 	[%rd2+860], %r1681;
	st.local.u32 	[%rd2+864], %r1681;
	st.local.u32 	[%rd2+868], %r1681;
	st.local.u32 	[%rd2+872], %r1681;
	st.local.u32 	[%rd2+876], %r1681;
	st.local.u32 	[%rd2+880], %r1681;
	st.local.u32 	[%rd2+884], %r1681;
	st.local.u32 	[%rd2+888], %r1681;
	st.local.u32 	[%rd2+892], %r1681;
	st.local.u32 	[%rd2+896], %r1681;
	st.local.u32 	[%rd2+900], %r1681;
	st.local.u32 	[%rd2+904], %r1681;
	st.local.u32 	[%rd2+908], %r1681;
	st.local.u32 	[%rd2+912], %r1681;
	st.local.u32 	[%rd2+916], %r1681;
	st.local.u32 	[%rd2+920], %r1681;
	st.local.u32 	[%rd2+924], %r1681;
	st.local.u32 	[%rd2+928], %r1681;
	st.local.u32 	[%rd2+932], %r1681;
	st.local.u32 	[%rd2+936], %r1681;
	st.local.u32 	[%rd2+940], %r1681;
	st.local.u32 	[%rd2+944], %r1681;
	st.local.u32 	[%rd2+948], %r1681;
	st.local.u32 	[%rd2+952], %r1681;
	st.local.u32 	[%rd2+956], %r1681;
	st.local.u32 	[%rd2+960], %r1681;
	st.local.u32 	[%rd2+964], %r1681;
	st.local.u32 	[%rd2+968], %r1681;
	st.local.u32 	[%rd2+972], %r1681;
	st.local.u32 	[%rd2+976], %r1681;
	st.local.u32 	[%rd2+980], %r1681;
	st.local.u32 	[%rd2+984], %r1681;
	st.local.u32 	[%rd2+988], %r1681;
	st.local.u32 	[%rd2+992], %r1681;
	st.local.u32 	[%rd2+996], %r1681;
	st.local.u32 	[%rd2+1000], %r1681;
	st.local.u32 	[%rd2+1004], %r1681;
	st.local.u32 	[%rd2+1008], %r1681;
	st.local.u32 	[%rd2+1012], %r1681;
	st.local.u32 	[%rd2+1016], %r1681;
	st.local.u32 	[%rd2+1020], %r1681;
	st.local.u32 	[%rd2+1024], %r1681;
	st.local.u32 	[%rd2+1028], %r1681;
	st.local.u32 	[%rd2+1032], %r1681;
	st.local.u32 	[%rd2+1036], %r1681;
	st.local.u32 	[%rd2+1040], %r1681;
	st.local.u32 	[%rd2+1044], %r1681;
	st.local.u32 	[%rd2+1048], %r1681;
	st.local.u32 	[%rd2+1052], %r1681;
	st.local.u32 	[%rd2+1056], %r1681;
	st.local.u32 	[%rd2+1060], %r1681;
	st.local.u32 	[%rd2+1064], %r1681;
	st.local.u32 	[%rd2+1068], %r1681;
	st.local.u32 	[%rd2+1072], %r1681;
	st.local.u32 	[%rd2+1076], %r1681;
	st.local.u32 	[%rd2+1080], %r1681;
	st.local.u32 	[%rd2+1084], %r1681;
	st.local.u32 	[%rd2+1088], %r1681;
	st.local.u32 	[%rd2+1092], %r1681;
	st.local.u32 	[%rd2+1096], %r1681;
	st.local.u32 	[%rd2+1100], %r1681;
	st.local.u32 	[%rd2+1104], %r1681;
	st.local.u32 	[%rd2+1108], %r1681;
	st.local.u32 	[%rd2+1112], %r1681;
	st.local.u32 	[%rd2+1116], %r1681;
	st.local.u32 	[%rd2+1120], %r1681;
	st.local.u32 	[%rd2+1124], %r1681;
	st.local.u32 	[%rd2+1128], %r1681;
	st.local.u32 	[%rd2+1132], %r1681;
	st.local.u32 	[%rd2+1136], %r1681;
	st.local.u32 	[%rd2+1140], %r1681;
	st.local.u32 	[%rd2+1144], %r1681;
	st.local.u32 	[%rd2+1148], %r1681;
	st.local.u32 	[%rd2+1152], %r1681;
	st.local.u32 	[%rd2+1156], %r1681;
	st.local.u32 	[%rd2+1160], %r1681;
	st.local.u32 	[%rd2+1164], %r1681;
	st.local.u32 	[%rd2+1168], %r1681;
	st.local.u32 	[%rd2+1172], %r1681;
	st.local.u32 	[%rd2+1176], %r1681;
	st.local.u32 	[%rd2+1180], %r1681;
	st.local.u32 	[%rd2+1184], %r1681;
	st.local.u32 	[%rd2+1188], %r1681;
	st.local.u32 	[%rd2+1192], %r1681;
	st.local.u32 	[%rd2+1196], %r1681;
	st.local.u32 	[%rd2+1200], %r1681;
	st.local.u32 	[%rd2+1204], %r1681;
	st.local.u32 	[%rd2+1208], %r1681;
	st.local.u32 	[%rd2+1212], %r1681;
	st.local.u32 	[%rd2+1216], %r1681;
	st.local.u32 	[%rd2+1220], %r1681;
	st.local.u32 	[%rd2+1224], %r1681;
	st.local.u32 	[%rd2+1228], %r1681;
	st.local.u32 	[%rd2+1232], %r1681;
	st.local.u32 	[%rd2+1236], %r1681;
	st.local.u32 	[%rd2+1240], %r1681;
	st.local.u32 	[%rd2+1244], %r1681;
	st.local.u32 	[%rd2+1248], %r1681;
	st.local.u32 	[%rd2+1252], %r1681;
	st.local.u32 	[%rd2+1256], %r1681;
	st.local.u32 	[%rd2+1260], %r1681;
	st.local.u32 	[%rd2+1264], %r1681;
	st.local.u32 	[%rd2+1268], %r1681;
	st.local.u32 	[%rd2+1272], %r1681;
	st.local.u32 	[%rd2+1276], %r1681;
	st.local.u32 	[%rd2+1280], %r1681;
	st.local.u32 	[%rd2+1284], %r1681;
	st.local.u32 	[%rd2+1288], %r1681;
	st.local.u32 	[%rd2+1292], %r1681;
	st.local.u32 	[%rd2+1296], %r1681;
	st.local.u32 	[%rd2+1300], %r1681;
	st.local.u32 	[%rd2+1304], %r1681;
	st.local.u32 	[%rd2+1308], %r1681;
	st.local.u32 	[%rd2+1312], %r1681;
	st.local.u32 	[%rd2+1316], %r1681;
	st.local.u32 	[%rd2+1320], %r1681;
	st.local.u32 	[%rd2+1324], %r1681;
	st.local.u32 	[%rd2+1328], %r1681;
	st.local.u32 	[%rd2+1332], %r1681;
	st.local.u32 	[%rd2+1336], %r1681;
	st.local.u32 	[%rd2+1340], %r1681;
	st.local.u32 	[%rd2+1344], %r1681;
	st.local.u32 	[%rd2+1348], %r1681;
	st.local.u32 	[%rd2+1352], %r1681;
	st.local.u32 	[%rd2+1356], %r1681;
	st.local.u32 	[%rd2+1360], %r1681;
	st.local.u32 	[%rd2+1364], %r1681;
	st.local.u32 	[%rd2+1368], %r1681;
	st.local.u32 	[%rd2+1372], %r1681;
	st.local.u32 	[%rd2+1376], %r1681;
	st.local.u32 	[%rd2+1380], %r1681;
	st.local.u32 	[%rd2+1384], %r1681;
	st.local.u32 	[%rd2+1388], %r1681;
	st.local.u32 	[%rd2+1392], %r1681;
	st.local.u32 	[%rd2+1396], %r1681;
	st.local.u32 	[%rd2+1400], %r1681;
	st.local.u32 	[%rd2+1404], %r1681;
	st.local.u32 	[%rd2+1408], %r1681;
	st.local.u32 	[%rd2+1412], %r1681;
	st.local.u32 	[%rd2+1416], %r1681;
	st.local.u32 	[%rd2+1420], %r1681;
	st.local.u32 	[%rd2+1424], %r1681;
	st.local.u32 	[%rd2+1428], %r1681;
	st.local.u32 	[%rd2+1432], %r1681;
	st.local.u32 	[%rd2+1436], %r1681;
	st.local.u32 	[%rd2+1440], %r1681;
	st.local.u32 	[%rd2+1444], %r1681;
	st.local.u32 	[%rd2+1448], %r1681;
	st.local.u32 	[%rd2+1452], %r1681;
	st.local.u32 	[%rd2+1456], %r1681;
	shr.u32 	%r944, %r1403, 2;
	xor.b32  	%r945, %r944, %r1403;
	shl.b32 	%r946, %r1399, 4;
	shl.b32 	%r947, %r945, 1;
	xor.b32  	%r948, %r947, %r946;
	xor.b32  	%r949, %r948, %r945;
	xor.b32  	%r950, %r949, %r1399;
	add.s32 	%r951, %r1678, %r950;
	add.s32 	%r952, %r951, 362437;
	mul.hi.u32 	%r953, %r952, 1729753953;
	sub.s32 	%r954, %r952, %r953;
	shr.u32 	%r955, %r954, 1;
	add.s32 	%r956, %r955, %r953;
	shr.u32 	%r957, %r956, 8;
	mul.lo.s32 	%r958, %r957, 365;
	sub.s32 	%r959, %r952, %r958;
	mul.wide.u32 	%rd29, %r959, 4;
	add.s64 	%rd30, %rd2, %rd29;
	ld.local.u32 	%r960, [%rd30];
	add.s32 	%r961, %r960, 1;
	st.local.u32 	[%rd30], %r961;
	shr.u32 	%r962, %r1402, 2;
	xor.b32  	%r963, %r962, %r1402;
	shl.b32 	%r964, %r950, 4;
	shl.b32 	%r965, %r963, 1;
	xor.b32  	%r966, %r965, %r964;
	xor.b32  	%r967, %r966, %r963;
	xor.b32  	%r968, %r967, %r950;
	add.s32 	%r969, %r1678, %r968;
	add.s32 	%r970, %r969, 724874;
	mul.hi.u32 	%r971, %r970, 1729753953;
	sub.s32 	%r972, %r970, %r971;
	shr.u32 	%r973, %r972, 1;
	add.s32 	%r974, %r973, %r971;
	shr.u32 	%r975, %r974, 8;
	mul.lo.s32 	%r976, %r975, 365;
	sub.s32 	%r977, %r970, %r976;
	mul.wide.u32 	%rd31, %r977, 4;
	add.s64 	%rd32, %rd2, %rd31;
	ld.local.u32 	%r978, [%rd32];
	add.s32 	%r979, %r978, 1;
	st.local.u32 	[%rd32], %r979;
	shr.u32 	%r980, %r1401, 2;
	xor.b32  	%r981, %r980, %r1401;
	shl.b32 	%r982, %r968, 4;
	shl.b32 	%r983, %r981, 1;
	xor.b32  	%r984, %r983, %r982;
	xor.b32  	%r985, %r984, %r981;
	xor.b32  	%r986, %r985, %r968;
	add.s32 	%r987, %r1678, %r986;
	add.s32 	%r988, %r987, 1087311;
	mul.hi.u32 	%r989, %r988, 1729753953;
	sub.s32 	%r990, %r988, %r989;
	shr.u32 	%r991, %r990, 1;
	add.s32 	%r992, %r991, %r989;
	shr.u32 	%r993, %r992, 8;
	mul.lo.s32 	%r994, %r993, 365;
	sub.s32 	%r995, %r988, %r994;
	mul.wide.u32 	%rd33, %r995, 4;
	add.s64 	%rd34, %rd2, %rd33;
	ld.local.u32 	%r996, [%rd34];
	add.s32 	%r997, %r996, 1;
	st.local.u32 	[%rd34], %r997;
	shr.u32 	%r998, %r1400, 2;
	xor.b32  	%r999, %r998, %r1400;
	shl.b32 	%r1000, %r986, 4;
	shl.b32 	%r1001, %r999, 1;
	xor.b32  	%r1002, %r1001, %r1000;
	xor.b32  	%r1003, %r1002, %r999;
	xor.b32  	%r1004, %r1003, %r986;
	add.s32 	%r1005, %r1678, %r1004;
	add.s32 	%r1006, %r1005, 1449748;
	mul.hi.u32 	%r1007, %r1006, 1729753953;
	sub.s32 	%r1008, %r1006, %r1007;
	shr.u32 	%r1009, %r1008, 1;
	add.s32 	%r1010, %r1009, %r1007;
	shr.u32 	%r1011, %r1010, 8;
	mul.lo.s32 	%r1012, %r1011, 365;
	sub.s32 	%r1013, %r1006, %r1012;
	mul.wide.u32 	%rd35, %r1013, 4;
	add.s64 	%rd36, %rd2, %rd35;
	ld.local.u32 	%r1014, [%rd36];
	add.s32 	%r1015, %r1014, 1;
	st.local.u32 	[%rd36], %r1015;
	shr.u32 	%r1016, %r1399, 2;
	xor.b32  	%r1017, %r1016, %r1399;
	shl.b32 	%r1018, %r1004, 4;
	shl.b32 	%r1019, %r1017, 1;
	xor.b32  	%r1020, %r1019, %r1018;
	xor.b32  	%r1021, %r1020, %r1017;
	xor.b32  	%r1022, %r1021, %r1004;
	add.s32 	%r1023, %r1678, %r1022;
	add.s32 	%r1024, %r1023, 1812185;
	mul.hi.u32 	%r1025, %r1024, 1729753953;
	sub.s32 	%r1026, %r1024, %r1025;
	shr.u32 	%r1027, %r1026, 1;
	add.s32 	%r1028, %r1027, %r1025;
	shr.u32 	%r1029, %r1028, 8;
	mul.lo.s32 	%r1030, %r1029, 365;
	sub.s32 	%r1031, %r1024, %r1030;
	mul.wide.u32 	%rd37, %r1031, 4;
	add.s64 	%rd38, %rd2, %rd37;
	ld.local.u32 	%r1032, [%rd38];
	add.s32 	%r1033, %r1032, 1;
	st.local.u32 	[%rd38], %r1033;
	shr.u32 	%r1034, %r950, 2;
	xor.b32  	%r1035, %r1034, %r950;
	shl.b32 	%r1036, %r1022, 4;
	shl.b32 	%r1037, %r1035, 1;
	xor.b32  	%r1038, %r1037, %r1036;
	xor.b32  	%r1039, %r1038, %r1035;
	xor.b32  	%r1040, %r1039, %r1022;
	add.s32 	%r1041, %r1678, %r1040;
	add.s32 	%r1042, %r1041, 2174622;
	mul.hi.u32 	%r1043, %r1042, 1729753953;
	sub.s32 	%r1044, %r1042, %r1043;
	shr.u32 	%r1045, %r1044, 1;
	add.s32 	%r1046, %r1045, %r1043;
	shr.u32 	%r1047, %r1046, 8;
	mul.lo.s32 	%r1048, %r1047, 365;
	sub.s32 	%r1049, %r1042, %r1048;
	mul.wide.u32 	%rd39, %r1049, 4;
	add.s64 	%rd40, %rd2, %rd39;
	ld.local.u32 	%r1050, [%rd40];
	add.s32 	%r1051, %r1050, 1;
	st.local.u32 	[%rd40], %r1051;
	shr.u32 	%r1052, %r968, 2;
	xor.b32  	%r1053, %r1052, %r968;
	shl.b32 	%r1054, %r1040, 4;
	shl.b32 	%r1055, %r1053, 1;
	xor.b32  	%r1056, %r1055, %r1054;
	xor.b32  	%r1057, %r1056, %r1053;
	xor.b32  	%r1058, %r1057, %r1040;
	add.s32 	%r1059, %r1678, %r1058;
	add.s32 	%r1060, %r1059, 2537059;
	mul.hi.u32 	%r1061, %r1060, 1729753953;
	sub.s32 	%r1062, %r1060, %r1061;
	shr.u32 	%r1063, %r1062, 1;
	add.s32 	%r1064, %r1063, %r1061;
	shr.u32 	%r1065, %r1064, 8;
	mul.lo.s32 	%r1066, %r1065, 365;
	sub.s32 	%r1067, %r1060, %r1066;
	mul.wide.u32 	%rd41, %r1067, 4;
	add.s64 	%rd42, %rd2, %rd41;
	ld.local.u32 	%r1068, [%rd42];
	add.s32 	%r1069, %r1068, 1;
	st.local.u32 	[%rd42], %r1069;
	shr.u32 	%r1070, %r986, 2;
	xor.b32  	%r1071, %r1070, %r986;
	shl.b32 	%r1072, %r1058, 4;
	shl.b32 	%r1073, %r1071, 1;
	xor.b32  	%r1074, %r1073, %r1072;
	xor.b32  	%r1075, %r1074, %r1071;
	xor.b32  	%r1076, %r1075, %r1058;
	add.s32 	%r1077, %r1678, %r1076;
	add.s32 	%r1078, %r1077, 2899496;
	mul.hi.u32 	%r1079, %r1078, 1729753953;
	sub.s32 	%r1080, %r1078, %r1079;
	shr.u32 	%r1081, %r1080, 1;
	add.s32 	%r1082, %r1081, %r1079;
	shr.u32 	%r1083, %r1082, 8;
	mul.lo.s32 	%r1084, %r1083, 365;
	sub.s32 	%r1085, %r1078, %r1084;
	mul.wide.u32 	%rd43, %r1085, 4;
	add.s64 	%rd44, %rd2, %rd43;
	ld.local.u32 	%r1086, [%rd44];
	add.s32 	%r1087, %r1086, 1;
	st.local.u32 	[%rd44], %r1087;
	shr.u32 	%r1088, %r1004, 2;
	xor.b32  	%r1089, %r1088, %r1004;
	shl.b32 	%r1090, %r1076, 4;
	shl.b32 	%r1091, %r1089, 1;
	xor.b32  	%r1092, %r1091, %r1090;
	xor.b32  	%r1093, %r1092, %r1089;
	xor.b32  	%r1094, %r1093, %r1076;
	add.s32 	%r1095, %r1678, %r1094;
	add.s32 	%r1096, %r1095, 3261933;
	mul.hi.u32 	%r1097, %r1096, 1729753953;
	sub.s32 	%r1098, %r1096, %r1097;
	shr.u32 	%r1099, %r1098, 1;
	add.s32 	%r1100, %r1099, %r1097;
	shr.u32 	%r1101, %r1100, 8;
	mul.lo.s32 	%r1102, %r1101, 365;
	sub.s32 	%r1103, %r1096, %r1102;
	mul.wide.u32 	%rd45, %r1103, 4;
	add.s64 	%rd46, %rd2, %rd45;
	ld.local.u32 	%r1104, [%rd46];
	add.s32 	%r1105, %r1104, 1;
	st.local.u32 	[%rd46], %r1105;
	shr.u32 	%r1106, %r1022, 2;
	xor.b32  	%r1107, %r1106, %r1022;
	shl.b32 	%r1108, %r1094, 4;
	shl.b32 	%r1109, %r1107, 1;
	xor.b32  	%r1110, %r1109, %r1108;
	xor.b32  	%r1111, %r1110, %r1107;
	xor.b32  	%r1112, %r1111, %r1094;
	add.s32 	%r1113, %r1678, %r1112;
	add.s32 	%r1114, %r1113, 3624370;
	mul.hi.u32 	%r1115, %r1114, 1729753953;
	sub.s32 	%r1116, %r1114, %r1115;
	shr.u32 	%r1117, %r1116, 1;
	add.s32 	%r1118, %r1117, %r1115;
	shr.u32 	%r1119, %r1118, 8;
	mul.lo.s32 	%r1120, %r1119, 365;
	sub.s32 	%r1121, %r1114, %r1120;
	mul.wide.u32 	%rd47, %r1121, 4;
	add.s64 	%rd48, %rd2, %rd47;
	ld.local.u32 	%r1122, [%rd48];
	add.s32 	%r1123, %r1122, 1;
	st.local.u32 	[%rd48], %r1123;
	shr.u32 	%r1124, %r1040, 2;
	xor.b32  	%r1125, %r1124, %r1040;
	shl.b32 	%r1126, %r1112, 4;
	shl.b32 	%r1127, %r1125, 1;
	xor.b32  	%r1128, %r1127, %r1126;
	xor.b32  	%r1129, %r1128, %r1125;
	xor.b32  	%r1130, %r1129, %r1112;
	add.s32 	%r1131, %r1678, %r1130;
	add.s32 	%r1132, %r1131, 3986807;
	mul.hi.u32 	%r1133, %r1132, 1729753953;
	sub.s32 	%r1134, %r1132, %r1133;
	shr.u32 	%r1135, %r1134, 1;
	add.s32 	%r1136, %r1135, %r1133;
	shr.u32 	%r1137, %r1136, 8;
	mul.lo.s32 	%r1138, %r1137, 365;
	sub.s32 	%r1139, %r1132, %r1138;
	mul.wide.u32 	%rd49, %r1139, 4;
	add.s64 	%rd50, %rd2, %rd49;
	ld.local.u32 	%r1140, [%rd50];
	add.s32 	%r1141, %r1140, 1;
	st.local.u32 	[%rd50], %r1141;
	shr.u32 	%r1142, %r1058, 2;
	xor.b32  	%r1143, %r1142, %r1058;
	shl.b32 	%r1144, %r1130, 4;
	shl.b32 	%r1145, %r1143, 1;
	xor.b32  	%r1146, %r1145, %r1144;
	xor.b32  	%r1147, %r1146, %r1143;
	xor.b32  	%r1148, %r1147, %r1130;
	add.s32 	%r1149, %r1678, %r1148;
	add.s32 	%r1150, %r1149, 4349244;
	mul.hi.u32 	%r1151, %r1150, 1729753953;
	sub.s32 	%r1152, %r1150, %r1151;
	shr.u32 	%r1153, %r1152, 1;
	add.s32 	%r1154, %r1153, %r1151;
	shr.u32 	%r1155, %r1154, 8;
	mul.lo.s32 	%r1156, %r1155, 365;
	sub.s32 	%r1157, %r1150, %r1156;
	mul.wide.u32 	%rd51, %r1157, 4;
	add.s64 	%rd52, %rd2, %rd51;
	ld.local.u32 	%r1158, [%rd52];
	add.s32 	%r1159, %r1158, 1;
	st.local.u32 	[%rd52], %r1159;
	shr.u32 	%r1160, %r1076, 2;
	xor.b32  	%r1161, %r1160, %r1076;
	shl.b32 	%r1162, %r1148, 4;
	shl.b32 	%r1163, %r1161, 1;
	xor.b32  	%r1164, %r1163, %r1162;
	xor.b32  	%r1165, %r1164, %r1161;
	xor.b32  	%r1166, %r1165, %r1148;
	add.s32 	%r1167, %r1678, %r1166;
	add.s32 	%r1168, %r1167, 4711681;
	mul.hi.u32 	%r1169, %r1168, 1729753953;
	sub.s32 	%r1170, %r1168, %r1169;
	shr.u32 	%r1171, %r1170, 1;
	add.s32 	%r1172, %r1171, %r1169;
	shr.u32 	%r1173, %r1172, 8;
	mul.lo.s32 	%r1174, %r1173, 365;
	sub.s32 	%r1175, %r1168, %r1174;
	mul.wide.u32 	%rd53, %r1175, 4;
	add.s64 	%rd54, %rd2, %rd53;
	ld.local.u32 	%r1176, [%rd54];
	add.s32 	%r1177, %r1176, 1;
	st.local.u32 	[%rd54], %r1177;
	shr.u32 	%r1178, %r1094, 2;
	xor.b32  	%r1179, %r1178, %r1094;
	shl.b32 	%r1180, %r1166, 4;
	shl.b32 	%r1181, %r1179, 1;
	xor.b32  	%r1182, %r1181, %r1180;
	xor.b32  	%r1183, %r1182, %r1179;
	xor.b32  	%r1184, %r1183, %r1166;
	add.s32 	%r1185, %r1678, %r1184;
	add.s32 	%r1186, %r1185, 5074118;
	mul.hi.u32 	%r1187, %r1186, 1729753953;
	sub.s32 	%r1188, %r1186, %r1187;
	shr.u32 	%r1189, %r1188, 1;
	add.s32 	%r1190, %r1189, %r1187;
	shr.u32 	%r1191, %r1190, 8;
	mul.lo.s32 	%r1192, %r1191, 365;
	sub.s32 	%r1193, %r1186, %r1192;
	mul.wide.u32 	%rd55, %r1193, 4;
	add.s64 	%rd56, %rd2, %rd55;
	ld.local.u32 	%r1194, [%rd56];
	add.s32 	%r1195, %r1194, 1;
	st.local.u32 	[%rd56], %r1195;
	shr.u32 	%r1196, %r1112, 2;
	xor.b32  	%r1197, %r1196, %r1112;
	shl.b32 	%r1198, %r1184, 4;
	shl.b32 	%r1199, %r1197, 1;
	xor.b32  	%r1200, %r1199, %r1198;
	xor.b32  	%r1201, %r1200, %r1197;
	xor.b32  	%r1202, %r1201, %r1184;
	add.s32 	%r1203, %r1678, %r1202;
	add.s32 	%r1204, %r1203, 5436555;
	mul.hi.u32 	%r1205, %r1204, 1729753953;
	sub.s32 	%r1206, %r1204, %r1205;
	shr.u32 	%r1207, %r1206, 1;
	add.s32 	%r1208, %r1207, %r1205;
	shr.u32 	%r1209, %r1208, 8;
	mul.lo.s32 	%r1210, %r1209, 365;
	sub.s32 	%r1211, %r1204, %r1210;
	mul.wide.u32 	%rd57, %r1211, 4;
	add.s64 	%rd58, %rd2, %rd57;
	ld.local.u32 	%r1212, [%rd58];
	add.s32 	%r1213, %r1212, 1;
	st.local.u32 	[%rd58], %r1213;
	shr.u32 	%r1214, %r1130, 2;
	xor.b32  	%r1215, %r1214, %r1130;
	shl.b32 	%r1216, %r1202, 4;
	shl.b32 	%r1217, %r1215, 1;
	xor.b32  	%r1218, %r1217, %r1216;
	xor.b32  	%r1219, %r1218, %r1215;
	xor.b32  	%r1220, %r1219, %r1202;
	add.s32 	%r1221, %r1678, %r1220;
	add.s32 	%r1222, %r1221, 5798992;
	mul.hi.u32 	%r1223, %r1222, 1729753953;
	sub.s32 	%r1224, %r1222, %r1223;
	shr.u32 	%r1225, %r1224, 1;
	add.s32 	%r1226, %r1225, %r1223;
	shr.u32 	%r1227, %r1226, 8;
	mul.lo.s32 	%r1228, %r1227, 365;
	sub.s32 	%r1229, %r1222, %r1228;
	mul.wide.u32 	%rd59, %r1229, 4;
	add.s64 	%rd60, %rd2, %rd59;
	ld.local.u32 	%r1230, [%rd60];
	add.s32 	%r1231, %r1230, 1;
	st.local.u32 	[%rd60], %r1231;
	shr.u32 	%r1232, %r1148, 2;
	xor.b32  	%r1233, %r1232, %r1148;
	shl.b32 	%r1234, %r1220, 4;
	shl.b32 	%r1235, %r1233, 1;
	xor.b32  	%r1236, %r1235, %r1234;
	xor.b32  	%r1237, %r1236, %r1233;
	xor.b32  	%r1238, %r1237, %r1220;
	add.s32 	%r1239, %r1678, %r1238;
	add.s32 	%r1240, %r1239, 6161429;
	mul.hi.u32 	%r1241, %r1240, 1729753953;
	sub.s32 	%r1242, %r1240, %r1241;
	shr.u32 	%r1243, %r1242, 1;
	add.s32 	%r1244, %r1243, %r1241;
	shr.u32 	%r1245, %r1244, 8;
	mul.lo.s32 	%r1246, %r1245, 365;
	sub.s32 	%r1247, %r1240, %r1246;
	mul.wide.u32 	%rd61, %r1247, 4;
	add.s64 	%rd62, %rd2, %rd61;
	ld.local.u32 	%r1248, [%rd62];
	add.s32 	%r1249, %r1248, 1;
	st.local.u32 	[%rd62], %r1249;
	shr.u32 	%r1250, %r1166, 2;
	xor.b32  	%r1251, %r1250, %r1166;
	shl.b32 	%r1252, %r1238, 4;
	shl.b32 	%r1253, %r1251, 1;
	xor.b32  	%r1254, %r1253, %r1252;
	xor.b32  	%r1255, %r1254, %r1251;
	xor.b32  	%r1256, %r1255, %r1238;
	add.s32 	%r1257, %r1678, %r1256;
	add.s32 	%r1258, %r1257, 6523866;
	mul.hi.u32 	%r1259, %r1258, 1729753953;
	sub.s32 	%r1260, %r1258, %r1259;
	shr.u32 	%r1261, %r1260, 1;
	add.s32 	%r1262, %r1261, %r1259;
	shr.u32 	%r1263, %r1262, 8;
	mul.lo.s32 	%r1264, %r1263, 365;
	sub.s32 	%r1265, %r1258, %r1264;
	mul.wide.u32 	%rd63, %r1265, 4;
	add.s64 	%rd64, %rd2, %rd63;
	ld.local.u32 	%r1266, [%rd64];
	add.s32 	%r1267, %r1266, 1;
	st.local.u32 	[%rd64], %r1267;
	shr.u32 	%r1268, %r1184, 2;
	xor.b32  	%r1269, %r1268, %r1184;
	shl.b32 	%r1270, %r1256, 4;
	shl.b32 	%r1271, %r1269, 1;
	xor.b32  	%r1272, %r1271, %r1270;
	xor.b32  	%r1273, %r1272, %r1269;
	xor.b32  	%r1274, %r1273, %r1256;
	add.s32 	%r1275, %r1678, %r1274;
	add.s32 	%r1276, %r1275, 6886303;
	mul.hi.u32 	%r1277, %r1276, 1729753953;
	sub.s32 	%r1278, %r1276, %r1277;
	shr.u32 	%r1279, %r1278, 1;
	add.s32 	%r1280, %r1279, %r1277;
	shr.u32 	%r1281, %r1280, 8;
	mul.lo.s32 	%r1282, %r1281, 365;
	sub.s32 	%r1283, %r1276, %r1282;
	mul.wide.u32 	%rd65, %r1283, 4;
	add.s64 	%rd66, %rd2, %rd65;
	ld.local.u32 	%r1284, [%rd66];
	add.s32 	%r1285, %r1284, 1;
	st.local.u32 	[%rd66], %r1285;
	shr.u32 	%r1286, %r1202, 2;
	xor.b32  	%r1287, %r1286, %r1202;
	shl.b32 	%r1288, %r1274, 4;
	shl.b32 	%r1289, %r1287, 1;
	xor.b32  	%r1290, %r1289, %r1288;
	xor.b32  	%r1291, %r1290, %r1287;
	xor.b32  	%r1403, %r1291, %r1274;
	add.s32 	%r1292, %r1678, %r1403;
	add.s32 	%r1293, %r1292, 7248740;
	mul.hi.u32 	%r1294, %r1293, 1729753953;
	sub.s32 	%r1295, %r1293, %r1294;
	shr.u32 	%r1296, %r1295, 1;
	add.s32 	%r1297, %r1296, %r1294;
	shr.u32 	%r1298, %r1297, 8;
	mul.lo.s32 	%r1299, %r1298, 365;
	sub.s32 	%r1300, %r1293, %r1299;
	mul.wide.u32 	%rd67, %r1300, 4;
	add.s64 	%rd68, %rd2, %rd67;
	ld.local.u32 	%r1301, [%rd68];
	add.s32 	%r1302, %r1301, 1;
	st.local.u32 	[%rd68], %r1302;
	shr.u32 	%r1303, %r1220, 2;
	xor.b32  	%r1304, %r1303, %r1220;
	shl.b32 	%r1305, %r1403, 4;
	shl.b32 	%r1306, %r1304, 1;
	xor.b32  	%r1307, %r1306, %r1305;
	xor.b32  	%r1308, %r1307, %r1304;
	xor.b32  	%r1402, %r1308, %r1403;
	add.s32 	%r1309, %r1678, %r1402;
	add.s32 	%r1310, %r1309, 7611177;
	mul.hi.u32 	%r1311, %r1310, 1729753953;
	sub.s32 	%r1312, %r1310, %r1311;
	shr.u32 	%r1313, %r1312, 1;
	add.s32 	%r1314, %r1313, %r1311;
	shr.u32 	%r1315, %r1314, 8;
	mul.lo.s32 	%r1316, %r1315, 365;
	sub.s32 	%r1317, %r1310, %r1316;
	mul.wide.u32 	%rd69, %r1317, 4;
	add.s64 	%rd70, %rd2, %rd69;
	ld.local.u32 	%r1318, [%rd70];
	add.s32 	%r1319, %r1318, 1;
	st.local.u32 	[%rd70], %r1319;
	shr.u32 	%r1320, %r1238, 2;
	xor.b32  	%r1321, %r1320, %r1238;
	shl.b32 	%r1322, %r1402, 4;
	shl.b32 	%r1323, %r1321, 1;
	xor.b32  	%r1324, %r1323, %r1322;
	xor.b32  	%r1325, %r1324, %r1321;
	xor.b32  	%r1401, %r1325, %r1402;
	add.s32 	%r1326, %r1678, %r1401;
	add.s32 	%r1327, %r1326, 7973614;
	mul.hi.u32 	%r1328, %r1327, 1729753953;
	sub.s32 	%r1329, %r1327, %r1328;
	shr.u32 	%r1330, %r1329, 1;
	add.s32 	%r1331, %r1330, %r1328;
	shr.u32 	%r1332, %r1331, 8;
	mul.lo.s32 	%r1333, %r1332, 365;
	sub.s32 	%r1334, %r1327, %r1333;
	mul.wide.u32 	%rd71, %r1334, 4;
	add.s64 	%rd72, %rd2, %rd71;
	ld.local.u32 	%r1335, [%rd72];
	add.s32 	%r1336, %r1335, 1;
	st.local.u32 	[%rd72], %r1336;
	shr.u32 	%r1337, %r1256, 2;
	xor.b32  	%r1338, %r1337, %r1256;
	shl.b32 	%r1339, %r1401, 4;
	shl.b32 	%r1340, %r1338, 1;
	xor.b32  	%r1341, %r1340, %r1339;
	xor.b32  	%r1342, %r1341, %r1338;
	xor.b32  	%r1400, %r1342, %r1401;
	add.s32 	%r1343, %r1678, %r1400;
	add.s32 	%r1344, %r1343, 8336051;
	mul.hi.u32 	%r1345, %r1344, 1729753953;
	sub.s32 	%r1346, %r1344, %r1345;
	shr.u32 	%r1347, %r1346, 1;
	add.s32 	%r1348, %r1347, %r1345;
	shr.u32 	%r1349, %r1348, 8;
	mul.lo.s32 	%r1350, %r1349, 365;
	sub.s32 	%r1351, %r1344, %r1350;
	mul.wide.u32 	%rd73, %r1351, 4;
	add.s64 	%rd74, %rd2, %rd73;
	ld.local.u32 	%r1352, [%rd74];
	add.s32 	%r1353, %r1352, 1;
	st.local.u32 	[%rd74], %r1353;
	shr.u32 	%r1354, %r1274, 2;
	xor.b32  	%r1355, %r1354, %r1274;
	shl.b32 	%r1356, %r1400, 4;
	shl.b32 	%r1357, %r1355, 1;
	xor.b32  	%r1358, %r1357, %r1356;
	xor.b32  	%r1359, %r1358, %r1355;
	xor.b32  	%r1399, %r1359, %r1400;
	add.s32 	%r1678, %r1678, 8698488;
	add.s32 	%r1360, %r1399, %r1678;
	mul.hi.u32 	%r1361, %r1360, 1729753953;
	sub.s32 	%r1362, %r1360, %r1361;
	shr.u32 	%r1363, %r1362, 1;
	add.s32 	%r1364, %r1363, %r1361;
	shr.u32 	%r1365, %r1364, 8;
	mul.lo.s32 	%r1366, %r1365, 365;
	sub.s32 	%r1367, %r1360, %r1366;
	mul.wide.u32 	%rd75, %r1367, 4;
	add.s64 	%rd76, %rd2, %rd75;
	ld.local.u32 	%r1368, [%rd76];
	add.s32 	%r1369, %r1368, 1;
	st.local.u32 	[%rd76], %r1369;
	st.local.v2.u32 	[%rd1+8], {%r1402, %r1401};
	st.local.v2.u32 	[%rd1+16], {%r1400, %r1399};
	st.local.v2.u32 	[%rd1], {%r1678, %r1403};
	mov.u64 	%rd81, %rd11;
	mov.u32 	%r1682, %r1681;
$L__BB0_118:
	ld.local.u32 	%r1370, [%rd81+-8];
	setp.eq.s32 	%p64, %r1370, 2;
	selp.u32 	%r1371, 1, 0, %p64;
	add.s32 	%r567, %r1682, %r1371;
	setp.eq.s32 	%p65, %r1681, 364;
	@%p65 bra 	$L__BB0_120;
	ld.local.u32 	%r1372, [%rd81+-4];
	setp.eq.s32 	%p66, %r1372, 2;
	selp.u32 	%r1373, 1, 0, %p66;
	add.s32 	%r1374, %r567, %r1373;
	ld.local.u32 	%r1375, [%rd81];
	setp.eq.s32 	%p67, %r1375, 2;
	selp.u32 	%r1376, 1, 0, %p67;
	add.s32 	%r1377, %r1374, %r1376;
	ld.local.u32 	%r1378, [%rd81+4];
	setp.eq.s32 	%p68, %r1378, 2;
	selp.u32 	%r1379, 1, 0, %p68;
	add.s32 	%r1682, %r1377, %r1379;
	add.s32 	%r1681, %r1681, 4;
	add.s64 	%rd81, %rd81, 16;
	bra.uni 	$L__BB0_118;
$L__BB0_120:
	setp.eq.s32 	%p69, %r567, 1;
	selp.u32 	%r1380, 1, 0, %p69;
	add.s32 	%r1683, %r1683, %r1380;
	add.s32 	%r1679, %r1679, 1;
	setp.ne.s32 	%p70, %r1679, %r550;
	@%p70 bra 	$L__BB0_117;
$L__BB0_121:
	cvta.to.global.u64 	%rd77, %rd14;
	shl.b64 	%rd78, %rd3, 2;
	add.s64 	%rd79, %rd77, %rd78;
	st.global.u32 	[%rd79], %r1683;
	ret;

}


// ===== COMPILED SASS (sm_100) =====

	.target	sm_100

	.elftype	@"ET_EXEC"


//--------------------- .note.nv.tkinfo           --------------------------
	.section	.note.nv.tkinfo,"",@"SHT_NOTE"
	.sectionflags	@"SHF_NOTE_NV_TKINFO"
	.tkinfo
        /*0018*/ 	.word	0x00000002
        /*0030*/ 	.string	""
        /*0030*/ 	.string	"ptxas"
        /*0030*/ 	.string	"Cuda compilation tools, release 13.0, V13.0.88"
        /*0030*/ 	.string	"Build cuda_13.0.r13.0/compiler.36424714_0"
        /*0030*/ 	.string	"-arch sm_100 -m 64 "



//--------------------- .note.nv.cuinfo           --------------------------
	.section	.note.nv.cuinfo,"",@"SHT_NOTE"
	.sectionflags	@"SHF_NOTE_NV_CUINFO"
        /*0018*/ 	.short	0x0002
        /*001a*/ 	.short	0x0064
        /*001c*/ 	.short	0x0082
	.zero		2


//--------------------- .nv.info                  --------------------------
	.section	.nv.info,"",@"SHT_CUDA_INFO"
	.align	4


	//----- nvinfo : EIATTR_REGCOUNT
	.align		4
        /*0000*/ 	.byte	0x04, 0x2f
        /*0002*/ 	.short	(.L_10 - .L_9)
	.align		4
.L_9:
        /*0004*/ 	.word	index@(_Z8simulateiPij)
        /*0008*/ 	.word	0x0000001f


	//----- nvinfo : EIATTR_FRAME_SIZE
	.align		4
.L_10:
        /*000c*/ 	.byte	0x04, 0x11
        /*000e*/ 	.short	(.L_12 - .L_11)
	.align		4
.L_11:
        /*0010*/ 	.word	index@(_Z8simulateiPij)
        /*0014*/ 	.word	0x000005e8


	//----- nvinfo : EIATTR_MIN_STACK_SIZE
	.align		4
.L_12:
        /*0018*/ 	.byte	0x04, 0x12
        /*001a*/ 	.short	(.L_14 - .L_13)
	.align		4
.L_13:
        /*001c*/ 	.word	index@(_Z8simulateiPij)
        /*0020*/ 	.word	0x000005e8
.L_14:


//--------------------- .nv.compat                --------------------------
	.section	.nv.compat,"",@"SHT_CUDA_COMPAT_INFO"
	.align	4
        /*0000*/ 	.byte	0x02, 0x09, 0x00, 0x00, 0x02, 0x02, 0x01, 0x00, 0x02, 0x05, 0x05, 0x00, 0x03, 0x07, 0x01, 0x01
        /*0010*/ 	.byte	0x02, 0x03, 0x00, 0x00, 0x02, 0x06, 0x01, 0x00, 0x04, 0x0b, 0x08, 0x00, 0x09, 0x00, 0x00, 0x00
        /*0020*/ 	.byte	0x00, 0x00, 0x00, 0x00


//--------------------- .nv.info._Z8simulateiPij  --------------------------
	.section	.nv.info._Z8simulateiPij,"",@"SHT_CUDA_INFO"
	.sectionflags	@""
	.align	4


	//----- nvinfo : EIATTR_CUDA_API_VERSION
	.align		4
        /*0000*/ 	.byte	0x04, 0x37
        /*0002*/ 	.short	(.L_16 - .L_15)
.L_15:
        /*0004*/ 	.word	0x00000082


	//----- nvinfo : EIATTR_KPARAM_INFO
	.align		4
.L_16:
        /*0008*/ 	.byte	0x04, 0x17
        /*000a*/ 	.short	(.L_18 - .L_17)
.L_17:
        /*000c*/ 	.word	0x00000000
        /*0010*/ 	.short	0x0002
        /*0012*/ 	.short	0x0010
        /*0014*/ 	.byte	0x00, 0xf0, 0x11, 0x00


	//----- nvinfo : EIATTR_KPARAM_INFO
	.align		4
.L_18:
        /*0018*/ 	.byte	0x04, 0x17
        /*001a*/ 	.short	(.L_20 - .L_19)
.L_19:
        /*001c*/ 	.word	0x00000000
        /*0020*/ 	.short	0x0001
        /*0022*/ 	.short	0x0008
        /*0024*/ 	.byte	0x00, 0xf5, 0x21, 0x00


	//----- nvinfo : EIATTR_KPARAM_INFO
	.align		4
.L_20:
        /*0028*/ 	.byte	0x04, 0x17
        /*002a*/ 	.short	(.L_22 - .L_21)
.L_21:
        /*002c*/ 	.word	0x00000000
        /*0030*/ 	.short	0x0000
        /*0032*/ 	.short	0x0000
        /*0034*/ 	.byte	0x00, 0xf0, 0x11, 0x00


	//----- nvinfo : EIATTR_SPARSE_MMA_MASK
	.align		4
.L_22:
        /*0038*/ 	.byte	0x03, 0x50
        /*003a*/ 	.short	0x0000


	//----- nvinfo : EIATTR_MAXREG_COUNT
	.align		4
        /*003c*/ 	.byte	0x03, 0x1b
        /*003e*/ 	.short	0x00ff


	//----- nvinfo : EIATTR_MERCURY_ISA_VERSION
	.align		4
        /*0040*/ 	.byte	0x03, 0x5f
        /*0042*/ 	.short	0x0101


	//----- nvinfo : EIATTR_VRC_CTA_INIT_COUNT
	.align		4
        /*0044*/ 	.byte	0x02, 0x4a
	.zero		1
	.zero		1


	//----- nvinfo : EIATTR_EXIT_INSTR_OFFSETS
	.align		4
        /*0048*/ 	.byte	0x04, 0x1c
        /*004a*/ 	.short	(.L_24 - .L_23)


	//   ....[0]....
.L_23:
        /*004c*/ 	.word	0x00005b00


	//----- nvinfo : EIATTR_CRS_STACK_SIZE
	.align		4
.L_24:
        /*0050*/ 	.byte	0x04, 0x1e
        /*0052*/ 	.short	(.L_26 - .L_25)
.L_25:
        /*0054*/ 	.word	0x00000000


	//----- nvinfo : EIATTR_CBANK_PARAM_SIZE
	.align		4
.L_26:
        /*0058*/ 	.byte	0x03, 0x19
        /*005a*/ 	.short	0x0014


	//----- nvinfo : EIATTR_PARAM_CBANK
	.align		4
        /*005c*/ 	.byte	0x04, 0x0a
        /*005e*/ 	.short	(.L_28 - .L_27)
	.align		4
.L_27:
        /*0060*/ 	.word	index@(.nv.constant0._Z8simulateiPij)
        /*0064*/ 	.short	0x0380
        /*0066*/ 	.short	0x0014


	//----- nvinfo : EIATTR_SW_WAR
	.align		4
.L_28:
        /*0068*/ 	.byte	0x04, 0x36
        /*006a*/ 	.short	(.L_30 - .L_29)
.L_29:
        /*006c*/ 	.word	0x00000008
.L_30:


//--------------------- .nv.callgraph             --------------------------
	.section	.nv.callgraph,"",@"SHT_CUDA_CALLGRAPH"
	.align	4
	.sectionentsize	8
	.align		4
        /*0000*/ 	.word	0x00000000
	.align		4
        /*0004*/ 	.word	0xffffffff
	.align		4
        /*0008*/ 	.word	0x00000000
	.align		4
        /*000c*/ 	.word	0xfffffffe
	.align		4
        /*0010*/ 	.word	0x00000000
	.align		4
        /*0014*/ 	.word	0xfffffffd
	.align		4
        /*0018*/ 	.word	0x00000000
	.align		4
        /*001c*/ 	.word	0xfffffffc


//--------------------- .nv.constant4             --------------------------
	.section	.nv.constant4,"a",@progbits
	.align	8
	.align		8
.nv.constant4:
        /*0000*/ 	.dword	precalc_xorwow_matrix
	.align		8
        /*0008*/ 	.dword	precalc_xorwow_offset_matrix
	.align		8
        /*0010*/ 	.dword	mrg32k3aM1
	.align		8
        /*0018*/ 	.dword	mrg32k3aM2
	.align		8
        /*0020*/ 	.dword	mrg32k3aM1SubSeq
	.align		8
        /*0028*/ 	.dword	mrg32k3aM2SubSeq
	.align		8
        /*0030*/ 	.dword	mrg32k3aM1Seq
	.align		8
        /*0038*/ 	.dword	mrg32k3aM2Seq


//--------------------- .nv.constant3             --------------------------
	.section	.nv.constant3,"a",@progbits
	.align	8
.nv.constant3:
	.type		__cr_lgamma_table,@object
	.size		__cr_lgamma_table,(.L_8 - __cr_lgamma_table)
__cr_lgamma_table:
        /*0000*/ 	.byte	0x00, 0x00, 0x00, 0x00, 0x00, 0x00, 0x00, 0x00, 0x00, 0x00, 0x00, 0x00, 0x00, 0x00, 0x00, 0x00
        /*0010*/ 	.byte	0xef, 0x39, 0xfa, 0xfe, 0x42, 0x2e, 0xe6, 0x3f, 0x02, 0x20, 0x2a, 0xfa, 0x0b, 0xab, 0xfc, 0x3f
        /*0020*/ 	.byte	0xf9, 0x2c, 0x92, 0x7c, 0xa7, 0x6c, 0x09, 0x40, 0xc9, 0x79, 0x44, 0x3c, 0x64, 0x26, 0x13, 0x40
        /*0030*/ 	.byte	0xca, 0x01, 0xcf, 0x3a, 0x27, 0x51, 0x1a, 0x40, 0x30, 0xcc, 0x2d, 0xf3, 0xe1, 0x0c, 0x21, 0x40
        /*0040*/ 	.byte	0x0d, 0xb7, 0xfc, 0x82, 0x8e, 0x35, 0x25, 0x40
.L_8:


//--------------------- .text._Z8simulateiPij     --------------------------
	.section	.text._Z8simulateiPij,"ax",@progbits
	.align	128
        .global         _Z8simulateiPij
        .type           _Z8simulateiPij,@function
        .size           _Z8simulateiPij,(.L_x_15 - _Z8simulateiPij)
        .other          _Z8simulateiPij,@"STO_CUDA_ENTRY STV_DEFAULT"
_Z8simulateiPij:
.text._Z8simulateiPij:
[----:B------:R-:W0:Y:S01]  /*0000*/  LDC R1, c[0x0][0x37c] ;  /* 0x0000df00ff017b82 */ /* 0x000e220000000800 */
[----:B------:R-:W1:Y:S07]  /*0010*/  S2R R3, SR_TID.X ;  /* 0x0000000000037919 */ /* 0x000e6e0000002100 */
[----:B------:R-:W1:Y:S01]  /*0020*/  S2UR UR4, SR_CTAID.X ;  /* 0x00000000000479c3 */ /* 0x000e620000002500 */
[----:B0-----:R-:W-:Y:S01]  /*0030*/  VIADD R1, R1, 0xfffffa18 ;  /* 0xfffffa1801017836 */ /* 0x001fe20000000000 */
[----:B------:R-:W0:Y:S01]  /*0040*/  LDCU.64 UR8, c[0x0][0x358] ;  /* 0x00006b00ff0877ac */ /* 0x000e220008000a00 */
[----:B------:R-:W-:Y:S01]  /*0050*/  IMAD.MOV.U32 R11, RZ, RZ, -0x75bd8fc ;  /* 0xf8a42704ff0b7424 */ /* 0x000fe200078e00ff */
[----:B------:R-:W-:Y:S01]  /*0060*/  BSSY.RECONVERGENT B0, `(.L_x_0) ;  /* 0x0000269000007945 */ /* 0x000fe20003800200 */
[----:B------:R-:W-:-:S02]  /*0070*/  IMAD.MOV.U32 R8, RZ, RZ, -0x23270784 ;  /* 0xdcd8f87cff087424 */ /* 0x000fc400078e00ff */
[----:B------:R-:W-:Y:S01]  /*0080*/  IMAD.MOV.U32 R2, RZ, RZ, -0x23270784 ;  /* 0xdcd8f87cff027424 */ /* 0x000fe200078e00ff */
[----:B------:R-:W1:Y:S08]  /*0090*/  LDC R26, c[0x0][0x360] ;  /* 0x0000d800ff1a7b82 */ /* 0x000e700000000800 */
[----:B------:R-:W2:Y:S01]  /*00a0*/  LDC R5, c[0x0][0x390] ;  /* 0x0000e400ff057b82 */ /* 0x000ea20000000800 */
[----:B-1----:R-:W-:-:S05]  /*00b0*/  IMAD R26, R26, UR4, R3 ;  /* 0x000000041a1a7c24 */ /* 0x002fca000f8e0203 */
[C---:B------:R-:W-:Y:S02]  /*00c0*/  ISETP.NE.AND P0, PT, R26.reuse, RZ, PT ;  /* 0x000000ff1a00720c */ /* 0x040fe40003f05270 */
[----:B--2---:R-:W-:Y:S01]  /*00d0*/  LOP3.LUT R0, R26, 0xaad26b49, R5, 0x96, !PT ;  /* 0xaad26b491a007812 */ /* 0x004fe200078e9605 */
[----:B------:R-:W-:-:S04]  /*00e0*/  IMAD.MOV.U32 R5, RZ, RZ, -0x75bd8fc ;  /* 0xf8a42704ff057424 */ /* 0x000fc800078e00ff */
[----:B------:R-:W-:-:S04]  /*00f0*/  IMAD R0, R0, 0x4182bed5, RZ ;  /* 0x4182bed500007824 */ /* 0x000fc800078e02ff */
[C---:B------:R-:W-:Y:S01]  /*0100*/  VIADD R3, R0.reuse, 0x583f19 ;  /* 0x00583f1900037836 */ /* 0x040fe20000000000 */
[C---:B------:R-:W-:Y:S01]  /*0110*/  LOP3.LUT R4, R0.reuse, 0x159a55e5, RZ, 0x3c, !PT ;  /* 0x159a55e500047812 */ /* 0x040fe200078e3cff */
[C---:B------:R-:W-:Y:S02]  /*0120*/  VIADD R6, R0.reuse, 0xd9f6dc18 ;  /* 0xd9f6dc1800067836 */ /* 0x040fe40000000000 */
[----:B------:R-:W-:Y:S01]  /*0130*/  VIADD R7, R0, 0x75bcd15 ;  /* 0x075bcd1500077836 */ /* 0x000fe20000000000 */
[----:B------:R-:W-:Y:S01]  /*0140*/  SHF.R.S32.HI R0, RZ, 0x1f, R26 ;  /* 0x0000001fff007819 */ /* 0x000fe2000001141a */
[----:B------:R-:W-:Y:S02]  /*0150*/  IMAD.MOV.U32 R10, RZ, RZ, R4 ;  /* 0x000000ffff0a7224 */ /* 0x000fe400078e0004 */
[----:B------:R-:W-:Y:S01]  /*0160*/  IMAD.MOV.U32 R9, RZ, RZ, R3 ;  /* 0x000000ffff097224 */ /* 0x000fe200078e0003 */
[----:B------:R1:W-:Y:S04]  /*0170*/  STL.64 [R1], R6 ;  /* 0x0000000601007387 */ /* 0x0003e80000100a00 */
[----:B------:R1:W-:Y:S04]  /*0180*/  STL.64 [R1+0x8], R10 ;  /* 0x0000080a01007387 */ /* 0x0003e80000100a00 */
[----:B------:R1:W-:Y:S01]  /*0190*/  STL.64 [R1+0x10], R8 ;  /* 0x0000100801007387 */ /* 0x0003e20000100a00 */
[----:B0-----:R-:W-:Y:S05]  /*01a0*/  @!P0 BRA `(.L_x_1) ;  /* 0x0000002400508947 */ /* 0x001fea0003800000 */
[----:B------:R-:W-:Y:S02]  /*01b0*/  IMAD.MOV.U32 R15, RZ, RZ, R0 ;  /* 0x000000ffff0f7224 */ /* 0x000fe400078e0000 */
[----:B------:R-:W-:Y:S02]  /*01c0*/  IMAD.MOV.U32 R13, RZ, RZ, RZ ;  /* 0x000000ffff0d7224 */ /* 0x000fe400078e00ff */
[----:B------:R-:W-:Y:S02]  /*01d0*/  IMAD.MOV.U32 R12, RZ, RZ, R26 ;  /* 0x000000ffff0c7224 */ /* 0x000fe400078e001a */
[----:B------:R-:W-:Y:S02]  /*01e0*/  IMAD.MOV.U32 R2, RZ, RZ, -0x23270784 ;  /* 0xdcd8f87cff027424 */ /* 0x000fe400078e00ff */
[----:B------:R-:W-:-:S07]  /*01f0*/  IMAD.MOV.U32 R5, RZ, RZ, -0x75bd8fc ;  /* 0xf8a42704ff057424 */ /* 0x000fce00078e00ff */
.L_x_10:
[----:B------:R-:W-:Y:S01]  /*0200*/  LOP3.LUT R0, R12, 0x3, RZ, 0xc0, !PT ;  /* 0x000000030c007812 */ /* 0x000fe200078ec0ff */
[----:B------:R-:W-:Y:S03]  /*0210*/  BSSY.RECONVERGENT B1, `(.L_x_2) ;  /* 0x0000247000017945 */ /* 0x000fe60003800200 */
[----:B------:R-:W-:-:S04]  /*0220*/  ISETP.NE.U32.AND P0, PT, R0, RZ, PT ;  /* 0x000000ff0000720c */ /* 0x000fc80003f05070 */
[----:B------:R-:W-:-:S13]  /*0230*/  ISETP.NE.AND.EX P0, PT, RZ, RZ, PT, P0 ;  /* 0x000000ffff00720c */ /* 0x000fda0003f05300 */
[----:B0-----:R-:W-:Y:S05]  /*0240*/  @!P0 BRA `(.L_x_3) ;  /* 0x00000024000c8947 */ /* 0x001fea0003800000 */
[----:B-1----:R-:W0:Y:S01]  /*0250*/  LDC.64 R8, c[0x4][RZ] ;  /* 0x01000000ff087b82 */ /* 0x002e220000000a00 */
[----:B------:R-:W-:Y:S01]  /*0260*/  IMAD.MOV.U32 R0, RZ, RZ, RZ ;  /* 0x000000ffff007224 */ /* 0x000fe200078e00ff */
[----:B------:R-:W-:Y:S02]  /*0270*/  CS2R R2, SRZ ;  /* 0x0000000000027805 */ /* 0x000fe4000001ff00 */
[----:B------:R-:W-:Y:S01]  /*0280*/  CS2R R4, SRZ ;  /* 0x0000000000047805 */ /* 0x000fe2000001ff00 */
[----:B------:R-:W-:Y:S02]  /*0290*/  IMAD.MOV.U32 R7, RZ, RZ, RZ ;  /* 0x000000ffff077224 */ /* 0x000fe400078e00ff */
[----:B0-----:R-:W-:-:S07]  /*02a0*/  IMAD.WIDE.U32 R8, R13, 0xc80, R8 ;  /* 0x00000c800d087825 */ /* 0x001fce00078e0008 */
.L_x_5:
[----:B------:R-:W-:-:S06]  /*02b0*/  IMAD R14, R0, 0x4, R1 ;  /* 0x00000004000e7824 */ /* 0x000fcc00078e0201 */
[----:B------:R-:W5:Y:S01]  /*02c0*/  LDL R14, [R14+0x4] ;  /* 0x000004000e0e7983 */ /* 0x000f620000100800 */
[----:B------:R-:W-:-:S05]  /*02d0*/  UMOV UR4, URZ ;  /* 0x000000ff00047c82 */ /* 0x000fca0008000000 */
.L_x_4:
[----:B-----5:R-:W-:Y:S01]  /*02e0*/  SHF.R.U32.HI R20, RZ, UR4, R14 ;  /* 0x00000004ff147c19 */ /* 0x020fe2000801160e */
[----:B------:R-:W-:-:S03]  /*02f0*/  IMAD.SHL.U32 R10, R0, 0x20, RZ ;  /* 0x00000020000a7824 */ /* 0x000fc600078e00ff */
[----:B------:R-:W-:Y:S01]  /*0300*/  LOP3.LUT R11, R20, 0x1, RZ, 0xc0, !PT ;  /* 0x00000001140b7812 */ /* 0x000fe200078ec0ff */
[----:B------:R-:W-:-:S03]  /*0310*/  VIADD R10, R10, UR4 ;  /* 0x000000040a0a7c36 */ /* 0x000fc60008000000 */
[----:B------:R-:W-:Y:S01]  /*0320*/  ISETP.NE.U32.AND P0, PT, R11, 0x1, PT ;  /* 0x000000010b00780c */ /* 0x000fe20003f05070 */
[----:B------:R-:W-:-:S03]  /*0330*/  IMAD R11, R10, 0x5, RZ ;  /* 0x000000050a0b7824 */ /* 0x000fc600078e02ff */
[----:B------:R-:W-:Y:S01]  /*0340*/  R2P PR, R20, 0x7e ;  /* 0x0000007e14007804 */ /* 0x000fe20000000000 */
[----:B------:R-:W-:-:S08]  /*0350*/  IMAD.WIDE.U32 R10, R11, 0x4, R8 ;  /* 0x000000040b0a7825 */ /* 0x000fd000078e0008 */
[----:B------:R-:W2:Y:S04]  /*0360*/  @!P0 LDG.E R18, desc[UR8][R10.64+0x10] ;  /* 0x000010080a128981 */ /* 0x000ea8000c1e1900 */
[----:B------:R-:W3:Y:S04]  /*0370*/  @P1 LDG.E R22, desc[UR8][R10.64+0x24] ;  /* 0x000024080a161981 */ /* 0x000ee8000c1e1900 */
[----:B------:R-:W4:Y:S04]  /*0380*/  @P2 LDG.E R24, desc[UR8][R10.64+0x38] ;  /* 0x000038080a182981 */ /* 0x000f28000c1e1900 */
[----:B------:R-:W4:Y:S04]  /*0390*/  @P3 LDG.E R28, desc[UR8][R10.64+0x4c] ;  /* 0x00004c080a1c3981 */ /* 0x000f28000c1e1900 */
[----:B------:R-:W4:Y:S04]  /*03a0*/  @P4 LDG.E R19, desc[UR8][R10.64+0x60] ;  /* 0x000060080a134981 */ /* 0x000f28000c1e1900 */
[----:B------:R-:W4:Y:S04]  /*03b0*/  @!P0 LDG.E R16, desc[UR8][R10.64] ;  /* 0x000000080a108981 */ /* 0x000f28000c1e1900 */
[----:B------:R-:W4:Y:S04]  /*03c0*/  @!P0 LDG.E R17, desc[UR8][R10.64+0x4] ;  /* 0x000004080a118981 */ /* 0x000f28000c1e1900 */
[----:B------:R-:W4:Y:S04]  /*03d0*/  @P5 LDG.E R21, desc[UR8][R10.64+0x74] ;  /* 0x000074080a155981 */ /* 0x000f28000c1e1900 */
[----:B------:R-:W4:Y:S01]  /*03e0*/  @P3 LDG.E R23, desc[UR8][R10.64+0x48] ;  /* 0x000048080a173981 */ /* 0x000f22000c1e1900 */
[----:B--2---:R-:W-:-:S03]  /*03f0*/  @!P0 LOP3.LUT R3, R3, R18, RZ, 0x3c, !PT ;  /* 0x0000001203038212 */ /* 0x004fc600078e3cff */
[----:B------:R-:W2:Y:S01]  /*0400*/  @P1 LDG.E R18, desc[UR8][R10.64+0x14] ;  /* 0x000014080a121981 */ /* 0x000ea2000c1e1900 */
[----:B---3--:R-:W-:-:S03]  /*0410*/  @P1 LOP3.LUT R3, R3, R22, RZ, 0x3c, !PT ;  /* 0x0000001603031212 */ /* 0x008fc600078e3cff */
[----:B------:R-:W3:Y:S01]  /*0420*/  @P1 LDG.E R22, desc[UR8][R10.64+0x1c] ;  /* 0x00001c080a161981 */ /* 0x000ee2000c1e1900 */
[----:B----4-:R-:W-:-:S03]  /*0430*/  @P2 LOP3.LUT R3, R3, R24, RZ, 0x3c, !PT ;  /* 0x0000001803032212 */ /* 0x010fc600078e3cff */
[----:B------:R-:W4:Y:S01]  /*0440*/  @P2 LDG.E R24, desc[UR8][R10.64+0x28] ;  /* 0x000028080a182981 */ /* 0x000f22000c1e1900 */
[----:B------:R-:W-:-:S03]  /*0450*/  @P3 LOP3.LUT R3, R3, R28, RZ, 0x3c, !PT ;  /* 0x0000001c03033212 */ /* 0x000fc600078e3cff */
[----:B------:R-:W3:Y:S01]  /*0460*/  @P6 LDG.E R28, desc[UR8][R10.64+0x88] ;  /* 0x000088080a1c6981 */ /* 0x000ee2000c1e1900 */
[----:B------:R-:W-:-:S03]  /*0470*/  @P4 LOP3.LUT R3, R3, R19, RZ, 0x3c, !PT ;  /* 0x0000001303034212 */ /* 0x000fc600078e3cff */
[----:B------:R-:W3:Y:S01]  /*0480*/  @P1 LDG.E R19, desc[UR8][R10.64+0x18] ;  /* 0x000018080a131981 */ /* 0x000ee2000c1e1900 */
[----:B------:R-:W-:-:S03]  /*0490*/  @!P0 LOP3.LUT R7, R7, R16, RZ, 0x3c, !PT ;  /* 0x0000001007078212 */ /* 0x000fc600078e3cff */
[----:B------:R-:W3:Y:S01]  /*04a0*/  @!P0 LDG.E R16, desc[UR8][R10.64+0x8] ;  /* 0x000008080a108981 */ /* 0x000ee2000c1e1900 */
[----:B------:R-:W-:-:S03]  /*04b0*/  @!P0 LOP3.LUT R4, R4, R17, RZ, 0x3c, !PT ;  /* 0x0000001104048212 */ /* 0x000fc600078e3cff */
[----:B------:R-:W3:Y:S01]  /*04c0*/  @!P0 LDG.E R17, desc[UR8][R10.64+0xc] ;  /* 0x00000c080a118981 */ /* 0x000ee2000c1e1900 */
[----:B------:R-:W-:-:S03]  /*04d0*/  @P5 LOP3.LUT R3, R3, R21, RZ, 0x3c, !PT ;  /* 0x0000001503035212 */ /* 0x000fc600078e3cff */
[----:B------:R-:W3:Y:S01]  /*04e0*/  @P1 LDG.E R21, desc[UR8][R10.64+0x20] ;  /* 0x000020080a151981 */ /* 0x000ee2000c1e1900 */
[----:B--2---:R-:W-:-:S03]  /*04f0*/  @P1 LOP3.LUT R7, R7, R18, RZ, 0x3c, !PT ;  /* 0x0000001207071212 */ /* 0x004fc600078e3cff */
[----:B------:R-:W2:Y:S01]  /*0500*/  @P3 LDG.E R18, desc[UR8][R10.64+0x3c] ;  /* 0x00003c080a123981 */ /* 0x000ea2000c1e1900 */
[----:B----4-:R-:W-:-:S03]  /*0510*/  @P2 LOP3.LUT R7, R7, R24, RZ, 0x3c, !PT ;  /* 0x0000001807072212 */ /* 0x010fc600078e3cff */
[----:B------:R-:W4:Y:S01]  /*0520*/  @P4 LDG.E R24, desc[UR8][R10.64+0x50] ;  /* 0x000050080a184981 */ /* 0x000f22000c1e1900 */
[----:B---3--:R-:W-:-:S03]  /*0530*/  @P1 LOP3.LUT R4, R4, R19, RZ, 0x3c, !PT ;  /* 0x0000001304041212 */ /* 0x008fc600078e3cff */
[----:B------:R-:W3:Y:S01]  /*0540*/  @P2 LDG.E R19, desc[UR8][R10.64+0x34] ;  /* 0x000034080a132981 */ /* 0x000ee2000c1e1900 */
[----:B------:R-:W-:-:S03]  /*0550*/  @!P0 LOP3.LUT R5, R5, R16, RZ, 0x3c, !PT ;  /* 0x0000001005058212 */ /* 0x000fc600078e3cff */
[----:B------:R-:W3:Y:S01]  /*0560*/  @P2 LDG.E R16, desc[UR8][R10.64+0x30] ;  /* 0x000030080a102981 */ /* 0x000ee2000c1e1900 */
[----:B------:R-:W-:-:S03]  /*0570*/  @!P0 LOP3.LUT R2, R2, R17, RZ, 0x3c, !PT ;  /* 0x0000001102028212 */ /* 0x000fc600078e3cff */
[----:B------:R-:W3:Y:S01]  /*0580*/  @P2 LDG.E R17, desc[UR8][R10.64+0x2c] ;  /* 0x00002c080a112981 */ /* 0x000ee2000c1e1900 */
[----:B------:R-:W-:Y:S02]  /*0590*/  @P1 LOP3.LUT R5, R5, R22, RZ, 0x3c, !PT ;  /* 0x0000001605051212 */ /* 0x000fe400078e3cff */
[----:B------:R-:W-:Y:S01]  /*05a0*/  @P1 LOP3.LUT R2, R2, R21, RZ, 0x3c, !PT ;  /* 0x0000001502021212 */ /* 0x000fe200078e3cff */
[----:B------:R-:W3:Y:S04]  /*05b0*/  @P3 LDG.E R22, desc[UR8][R10.64+0x44] ;  /* 0x000044080a163981 */ /* 0x000ee8000c1e1900 */
[----:B------:R-:W3:Y:S01]  /*05c0*/  @P3 LDG.E R21, desc[UR8][R10.64+0x40] ;  /* 0x000040080a153981 */ /* 0x000ee2000c1e1900 */
[----:B--2---:R-:W-:-:S03]  /*05d0*/  @P3 LOP3.LUT R7, R7, R18, RZ, 0x3c, !PT ;  /* 0x0000001207073212 */ /* 0x004fc600078e3cff */
[----:B------:R-:W2:Y:S01]  /*05e0*/  @P5 LDG.E R18, desc[UR8][R10.64+0x64] ;  /* 0x000064080a125981 */ /* 0x000ea2000c1e1900 */
[----:B----4-:R-:W-:-:S03]  /*05f0*/  @P4 LOP3.LUT R7, R7, R24, RZ, 0x3c, !PT ;  /* 0x0000001807074212 */ /* 0x010fc600078e3cff */
[----:B------:R-:W4:Y:S01]  /*0600*/  @P6 LDG.E R24, desc[UR8][R10.64+0x78] ;  /* 0x000078080a186981 */ /* 0x000f22000c1e1900 */
[----:B---3--:R-:W-:-:S03]  /*0610*/  @P2 LOP3.LUT R2, R2, R19, RZ, 0x3c, !PT ;  /* 0x0000001302022212 */ /* 0x008fc600078e3cff */
[----:B------:R-:W3:Y:S01]  /*0620*/  @P4 LDG.E R19, desc[UR8][R10.64+0x5c] ;  /* 0x00005c080a134981 */ /* 0x000ee2000c1e1900 */
[----:B------:R-:W-:-:S03]  /*0630*/  @P2 LOP3.LUT R5, R5, R16, RZ, 0x3c, !PT ;  /* 0x0000001005052212 */ /* 0x000fc600078e3cff */
[----:B------:R-:W3:Y:S01]  /*0640*/  @P4 LDG.E R16, desc[UR8][R10.64+0x58] ;  /* 0x000058080a104981 */ /* 0x000ee2000c1e1900 */
[----:B------:R-:W-:-:S03]  /*0650*/  @P2 LOP3.LUT R4, R4, R17, RZ, 0x3c, !PT ;  /* 0x0000001104042212 */ /* 0x000fc600078e3cff */
[----:B------:R-:W3:Y:S01]  /*0660*/  @P4 LDG.E R17, desc[UR8][R10.64+0x54] ;  /* 0x000054080a114981 */ /* 0x000ee2000c1e1900 */
[----:B------:R-:W-:Y:S02]  /*0670*/  @P3 LOP3.LUT R2, R2, R23, RZ, 0x3c, !PT ;  /* 0x0000001702023212 */ /* 0x000fe400078e3cff */
[----:B------:R-:W-:Y:S01]  /*0680*/  @P3 LOP3.LUT R5, R5, R22, RZ, 0x3c, !PT ;  /* 0x0000001605053212 */ /* 0x000fe200078e3cff */
[----:B------:R-:W3:Y:S01]  /*0690*/  @P5 LDG.E R23, desc[UR8][R10.64+0x70] ;  /* 0x000070080a175981 */ /* 0x000ee2000c1e1900 */
[----:B------:R-:W-:-:S03]  /*06a0*/  @P3 LOP3.LUT R4, R4, R21, RZ, 0x3c, !PT ;  /* 0x0000001504043212 */ /* 0x000fc600078e3cff */
[----:B------:R-:W3:Y:S04]  /*06b0*/  @P5 LDG.E R21, desc[UR8][R10.64+0x68] ;  /* 0x000068080a155981 */ /* 0x000ee8000c1e1900 */
[----:B------:R-:W3:Y:S01]  /*06c0*/  @P5 LDG.E R22, desc[UR8][R10.64+0x6c] ;  /* 0x00006c080a165981 */ /* 0x000ee2000c1e1900 */
[----:B------:R-:W-:Y:S02]  /*06d0*/  LOP3.LUT P0, RZ, R20, 0x80, RZ, 0xc0, !PT ;  /* 0x0000008014ff7812 */ /* 0x000fe4000780c0ff */
[----:B--2---:R-:W-:-:S11]  /*06e0*/  @P5 LOP3.LUT R7, R7, R18, RZ, 0x3c, !PT ;  /* 0x0000001207075212 */ /* 0x004fd600078e3cff */
        /* <DEDUP_REMOVED lines=15> */
[----:B------:R-:W-:Y:S02]  /*07e0*/  @P6 LOP3.LUT R3, R3, R28, RZ, 0x3c, !PT ;  /* 0x0000001c03036212 */ /* 0x000fe400078e3cff */
[----:B--2---:R-:W-:Y:S02]  /*07f0*/  @P0 LOP3.LUT R7, R7, R18, RZ, 0x3c, !PT ;  /* 0x0000001207070212 */ /* 0x004fe400078e3cff */
[----:B----4-:R-:W-:Y:S02]  /*0800*/  @P0 LOP3.LUT R3, R3, R24, RZ, 0x3c, !PT ;  /* 0x0000001803030212 */ /* 0x010fe400078e3cff */
[----:B---3--:R-:W-:Y:S02]  /*0810*/  @P6 LOP3.LUT R2, R2, R19, RZ, 0x3c, !PT ;  /* 0x0000001302026212 */ /* 0x008fe400078e3cff */
[----:B------:R-:W-:Y:S02]  /*0820*/  @P6 LOP3.LUT R5, R5, R16, RZ, 0x3c, !PT ;  /* 0x0000001005056212 */ /* 0x000fe400078e3cff */
[----:B------:R-:W-:-:S02]  /*0830*/  @P6 LOP3.LUT R4, R4, R17, RZ, 0x3c, !PT ;  /* 0x0000001104046212 */ /* 0x000fc400078e3cff */
[----:B------:R-:W-:Y:S02]  /*0840*/  @P0 LOP3.LUT R2, R2, R23, RZ, 0x3c, !PT ;  /* 0x0000001702020212 */ /* 0x000fe400078e3cff */
[----:B------:R-:W-:Y:S02]  /*0850*/  @P0 LOP3.LUT R4, R4, R21, RZ, 0x3c, !PT ;  /* 0x0000001504040212 */ /* 0x000fe400078e3cff */
[----:B------:R-:W-:Y:S02]  /*0860*/  @P0 LOP3.LUT R5, R5, R22, RZ, 0x3c, !PT ;  /* 0x0000001605050212 */ /* 0x000fe400078e3cff */
[----:B------:R-:W-:-:S13]  /*0870*/  R2P PR, R20.B1, 0x7f ;  /* 0x0000007f14007804 */ /* 0x000fda0000001000 */
[----:B------:R-:W2:Y:S04]  /*0880*/  @P0 LDG.E R16, desc[UR8][R10.64+0xa0] ;  /* 0x0000a0080a100981 */ /* 0x000ea8000c1e1900 */
[----:B------:R-:W3:Y:S04]  /*0890*/  @P0 LDG.E R17, desc[UR8][R10.64+0xa4] ;  /* 0x0000a4080a110981 */ /* 0x000ee8000c1e1900 */
[----:B------:R-:W4:Y:S04]  /*08a0*/  @P1 LDG.E R21, desc[UR8][R10.64+0xb8] ;  /* 0x0000b8080a151981 */ /* 0x000f28000c1e1900 */
[----:B------:R-:W4:Y:S04]  /*08b0*/  @P0 LDG.E R18, desc[UR8][R10.64+0xa8] ;  /* 0x0000a8080a120981 */ /* 0x000f28000c1e1900 */
[----:B------:R-:W4:Y:S04]  /*08c0*/  @P0 LDG.E R19, desc[UR8][R10.64+0xac] ;  /* 0x0000ac080a130981 */ /* 0x000f28000c1e1900 */
[----:B------:R-:W4:Y:S04]  /*08d0*/  @P0 LDG.E R22, desc[UR8][R10.64+0xb0] ;  /* 0x0000b0080a160981 */ /* 0x000f28000c1e1900 */
[----:B------:R-:W4:Y:S04]  /*08e0*/  @P1 LDG.E R24, desc[UR8][R10.64+0xb4] ;  /* 0x0000b4080a181981 */ /* 0x000f28000c1e1900 */
[----:B------:R-:W4:Y:S04]  /*08f0*/  @P1 LDG.E R28, desc[UR8][R10.64+0xbc] ;  /* 0x0000bc080a1c1981 */ /* 0x000f28000c1e1900 */
[----:B------:R-:W4:Y:S04]  /*0900*/  @P1 LDG.E R23, desc[UR8][R10.64+0xc0] ;  /* 0x0000c0080a171981 */ /* 0x000f28000c1e1900 */
[----:B------:R-:W4:Y:S01]  /*0910*/  @P1 LDG.E R25, desc[UR8][R10.64+0xc4] ;  /* 0x0000c4080a191981 */ /* 0x000f22000c1e1900 */
[----:B--2---:R-:W-:-:S03]  /*0920*/  @P0 LOP3.LUT R7, R7, R16, RZ, 0x3c, !PT ;  /* 0x0000001007070212 */ /* 0x004fc600078e3cff */
[----:B------:R-:W2:Y:S01]  /*0930*/  @P2 LDG.E R16, desc[UR8][R10.64+0xc8] ;  /* 0x0000c8080a102981 */ /* 0x000ea2000c1e1900 */
[----:B---3--:R-:W-:-:S03]  /*0940*/  @P0 LOP3.LUT R4, R4, R17, RZ, 0x3c, !PT ;  /* 0x0000001104040212 */ /* 0x008fc600078e3cff */
[----:B------:R-:W3:Y:S01]  /*0950*/  @P2 LDG.E R17, desc[UR8][R10.64+0xcc] ;  /* 0x0000cc080a112981 */ /* 0x000ee2000c1e1900 */
[----:B----4-:R-:W-:-:S03]  /*0960*/  @P1 LOP3.LUT R4, R4, R21, RZ, 0x3c, !PT ;  /* 0x0000001504041212 */ /* 0x010fc600078e3cff */
[----:B------:R-:W4:Y:S01]  /*0970*/  @P3 LDG.E R21, desc[UR8][R10.64+0xe0] ;  /* 0x0000e0080a153981 */ /* 0x000f22000c1e1900 */
[----:B------:R-:W-:-:S03]  /*0980*/  @P0 LOP3.LUT R5, R5, R18, RZ, 0x3c, !PT ;  /* 0x0000001205050212 */ /* 0x000fc600078e3cff */
[----:B------:R-:W4:Y:S01]  /*0990*/  @P3 LDG.E R18, desc[UR8][R10.64+0xec] ;  /* 0x0000ec080a123981 */ /* 0x000f22000c1e1900 */
[----:B------:R-:W-:-:S03]  /*09a0*/  @P0 LOP3.LUT R2, R2, R19, RZ, 0x3c, !PT ;  /* 0x0000001302020212 */ /* 0x000fc600078e3cff */
[----:B------:R-:W4:Y:S01]  /*09b0*/  @P2 LDG.E R19, desc[UR8][R10.64+0xd4] ;  /* 0x0000d4080a132981 */ /* 0x000f22000c1e1900 */
[----:B------:R-:W-:Y:S02]  /*09c0*/  @P0 LOP3.LUT R3, R3, R22, RZ, 0x3c, !PT ;  /* 0x0000001603030212 */ /* 0x000fe400078e3cff */
[----:B------:R-:W-:Y:S01]  /*09d0*/  LOP3.LUT P0, RZ, R20, 0x8000, RZ, 0xc0, !PT ;  /* 0x0000800014ff7812 */ /* 0x000fe2000780c0ff */
[----:B------:R-:W4:Y:S01]  /*09e0*/  @P2 LDG.E R22, desc[UR8][R10.64+0xd8] ;  /* 0x0000d8080a162981 */ /* 0x000f22000c1e1900 */
[----:B------:R-:W-:-:S03]  /*09f0*/  @P1 LOP3.LUT R7, R7, R24, RZ, 0x3c, !PT ;  /* 0x0000001807071212 */ /* 0x000fc600078e3cff */
[----:B------:R-:W4:Y:S01]  /*0a00*/  @P2 LDG.E R20, desc[UR8][R10.64+0xd0] ;  /* 0x0000d0080a142981 */ /* 0x000f22000c1e1900 */
[----:B------:R-:W-:-:S03]  /*0a10*/  @P1 LOP3.LUT R5, R5, R28, RZ, 0x3c, !PT ;  /* 0x0000001c05051212 */ /* 0x000fc600078e3cff */
[----:B------:R-:W4:Y:S01]  /*0a20*/  @P3 LDG.E R24, desc[UR8][R10.64+0xdc] ;  /* 0x0000dc080a183981 */ /* 0x000f22000c1e1900 */
[----:B------:R-:W-:-:S03]  /*0a30*/  @P1 LOP3.LUT R2, R2, R23, RZ, 0x3c, !PT ;  /* 0x0000001702021212 */ /* 0x000fc600078e3cff */
[----:B------:R-:W4:Y:S04]  /*0a40*/  @P3 LDG.E R28, desc[UR8][R10.64+0xe4] ;  /* 0x0000e4080a1c3981 */ /* 0x000f28000c1e1900 */
[----:B------:R-:W4:Y:S01]  /*0a50*/  @P3 LDG.E R23, desc[UR8][R10.64+0xe8] ;  /* 0x0000e8080a173981 */ /* 0x000f22000c1e1900 */
[----:B--2---:R-:W-:-:S03]  /*0a60*/  @P2 LOP3.LUT R7, R7, R16, RZ, 0x3c, !PT ;  /* 0x0000001007072212 */ /* 0x004fc600078e3cff */
[----:B------:R-:W2:Y:S01]  /*0a70*/  @P4 LDG.E R16, desc[UR8][R10.64+0xf0] ;  /* 0x0000f0080a104981 */ /* 0x000ea2000c1e1900 */
[----:B---3--:R-:W-:Y:S02]  /*0a80*/  @P2 LOP3.LUT R4, R4, R17, RZ, 0x3c, !PT ;  /* 0x0000001104042212 */ /* 0x008fe400078e3cff */
[----:B------:R-:W-:Y:S01]  /*0a90*/  @P1 LOP3.LUT R3, R3, R25, RZ, 0x3c, !PT ;  /* 0x0000001903031212 */ /* 0x000fe200078e3cff */
[----:B------:R-:W3:Y:S01]  /*0aa0*/  @P5 LDG.E R17, desc[UR8][R10.64+0x110] ;  /* 0x000110080a115981 */ /* 0x000ee2000c1e1900 */
[----:B----4-:R-:W-:-:S03]  /*0ab0*/  @P3 LOP3.LUT R4, R4, R21, RZ, 0x3c, !PT ;  /* 0x0000001504043212 */ /* 0x010fc600078e3cff */
[----:B------:R-:W4:Y:S01]  /*0ac0*/  @P4 LDG.E R21, desc[UR8][R10.64+0xfc] ;  /* 0x0000fc080a154981 */ /* 0x000f22000c1e1900 */
        /* <DEDUP_REMOVED lines=12> */
[----:B--2---:R-:W-:-:S03]  /*0b90*/  @P4 LOP3.LUT R7, R7, R16, RZ, 0x3c, !PT ;  /* 0x0000001007074212 */ /* 0x004fc600078e3cff */
[----:B------:R-:W2:Y:S01]  /*0ba0*/  @P5 LDG.E R16, desc[UR8][R10.64+0x114] ;  /* 0x000114080a105981 */ /* 0x000ea2000c1e1900 */
[----:B------:R-:W-:-:S03]  /*0bb0*/  @P3 LOP3.LUT R3, R3, R18, RZ, 0x3c, !PT ;  /* 0x0000001203033212 */ /* 0x000fc600078e3cff */
[----:B------:R-:W2:Y:S01]  /*0bc0*/  @P6 LDG.E R18, desc[UR8][R10.64+0x118] ;  /* 0x000118080a126981 */ /* 0x000ea2000c1e1900 */
[----:B----4-:R-:W-:-:S03]  /*0bd0*/  @P4 LOP3.LUT R2, R2, R21, RZ, 0x3c, !PT ;  /* 0x0000001502024212 */ /* 0x010fc600078e3cff */
[----:B------:R-:W4:Y:S01]  /*0be0*/  @P0 LDG.E R21, desc[UR8][R10.64+0x130] ;  /* 0x000130080a150981 */ /* 0x000f22000c1e1900 */
[----:B---3--:R-:W-:-:S03]  /*0bf0*/  @P5 LOP3.LUT R2, R2, R17, RZ, 0x3c, !PT ;  /* 0x0000001102025212 */ /* 0x008fc600078e3cff */
[----:B------:R-:W3:Y:S01]  /*0c00*/  @P6 LDG.E R17, desc[UR8][R10.64+0x124] ;  /* 0x000124080a116981 */ /* 0x000ee2000c1e1900 */
[----:B------:R-:W-:-:S03]  /*0c10*/  @P4 LOP3.LUT R4, R4, R19, RZ, 0x3c, !PT ;  /* 0x0000001304044212 */ /* 0x000fc600078e3cff */
[----:B------:R-:W4:Y:S01]  /*0c20*/  @P6 LDG.E R19, desc[UR8][R10.64+0x11c] ;  /* 0x00011c080a136981 */ /* 0x000f22000c1e1900 */
        /* <DEDUP_REMOVED lines=10> */
[----:B--2---:R-:W-:-:S03]  /*0cd0*/  @P5 LOP3.LUT R3, R3, R16, RZ, 0x3c, !PT ;  /* 0x0000001003035212 */ /* 0x004fc600078e3cff */
[----:B------:R-:W2:Y:S01]  /*0ce0*/  @P0 LDG.E R16, desc[UR8][R10.64+0x134] ;  /* 0x000134080a100981 */ /* 0x000ea2000c1e1900 */
[----:B------:R-:W-:-:S04]  /*0cf0*/  UIADD3 UR4, UPT, UPT, UR4, 0x10, URZ ;  /* 0x0000001004047890 */ /* 0x000fc8000fffe0ff */
[----:B------:R-:W-:Y:S01]  /*0d00*/  UISETP.NE.AND UP0, UPT, UR4, 0x20, UPT ;  /* 0x000000200400788c */ /* 0x000fe2000bf05270 */
[----:B------:R-:W-:Y:S02]  /*0d10*/  @P6 LOP3.LUT R7, R7, R18, RZ, 0x3c, !PT ;  /* 0x0000001207076212 */ /* 0x000fe400078e3cff */
[----:B---3--:R-:W-:Y:S02]  /*0d20*/  @P6 LOP3.LUT R2, R2, R17, RZ, 0x3c, !PT ;  /* 0x0000001102026212 */ /* 0x008fe400078e3cff */
[----:B----4-:R-:W-:Y:S02]  /*0d30*/  @P6 LOP3.LUT R4, R4, R19, RZ, 0x3c, !PT ;  /* 0x0000001304046212 */ /* 0x010fe400078e3cff */
[----:B------:R-:W-:Y:S02]  /*0d40*/  @P6 LOP3.LUT R3, R3, R22, RZ, 0x3c, !PT ;  /* 0x0000001603036212 */ /* 0x000fe400078e3cff */
[----:B------:R-:W-:Y:S02]  /*0d50*/  @P6 LOP3.LUT R5, R5, R20, RZ, 0x3c, !PT ;  /* 0x0000001405056212 */ /* 0x000fe400078e3cff */
[----:B------:R-:W-:-:S02]  /*0d60*/  @P0 LOP3.LUT R4, R4, R21, RZ, 0x3c, !PT ;  /* 0x0000001504040212 */ /* 0x000fc400078e3cff */
[----:B------:R-:W-:Y:S02]  /*0d70*/  @P0 LOP3.LUT R7, R7, R24, RZ, 0x3c, !PT ;  /* 0x0000001807070212 */ /* 0x000fe400078e3cff */
[----:B------:R-:W-:Y:S02]  /*0d80*/  @P0 LOP3.LUT R3, R3, R28, RZ, 0x3c, !PT ;  /* 0x0000001c03030212 */ /* 0x000fe400078e3cff */
[----:B------:R-:W-:Y:S02]  /*0d90*/  @P0 LOP3.LUT R2, R2, R23, RZ, 0x3c, !PT ;  /* 0x0000001702020212 */ /* 0x000fe400078e3cff */
[----:B--2---:R-:W-:Y:S01]  /*0da0*/  @P0 LOP3.LUT R5, R5, R16, RZ, 0x3c, !PT ;  /* 0x0000001005050212 */ /* 0x004fe200078e3cff */
[----:B------:R-:W-:Y:S06]  /*0db0*/  BRA.U UP0, `(.L_x_4) ;  /* 0xfffffff500487547 */ /* 0x000fec000b83ffff */
[----:B------:R-:W-:-:S05]  /*0dc0*/  VIADD R0, R0, 0x1 ;  /* 0x0000000100007836 */ /* 0x000fca0000000000 */
[----:B------:R-:W-:-:S13]  /*0dd0*/  ISETP.NE.AND P0, PT, R0, 0x5, PT ;  /* 0x000000050000780c */ /* 0x000fda0003f05270 */
[----:B------:R-:W-:Y:S05]  /*0de0*/  @P0 BRA `(.L_x_5) ;  /* 0xfffffff400300947 */ /* 0x000fea000383ffff */
[----:B------:R-:W-:Y:S01]  /*0df0*/  LOP3.LUT R0, R12, 0x3, RZ, 0xc0, !PT ;  /* 0x000000030c007812 */ /* 0x000fe200078ec0ff */
[----:B------:R0:W-:Y:S03]  /*0e00*/  STL [R1+0x4], R7 ;  /* 0x0000040701007387 */ /* 0x0001e60000100800 */
[----:B------:R-:W-:Y:S01]  /*0e10*/  ISETP.NE.U32.AND P0, PT, R0, 0x1, PT ;  /* 0x000000010000780c */ /* 0x000fe20003f05070 */
[----:B------:R0:W-:Y:S03]  /*0e20*/  STL.64 [R1+0x8], R4 ;  /* 0x0000080401007387 */ /* 0x0001e60000100a00 */
[----:B------:R-:W-:Y:S01]  /*0e30*/  ISETP.NE.AND.EX P0, PT, RZ, RZ, PT, P0 ;  /* 0x000000ffff00720c */ /* 0x000fe20003f05300 */
[----:B------:R0:W-:-:S12]  /*0e40*/  STL.64 [R1+0x10], R2 ;  /* 0x0000100201007387 */ /* 0x0001d80000100a00 */
[----:B0-----:R-:W-:Y:S05]  /*0e50*/  @!P0 BRA `(.L_x_3) ;  /* 0x0000001800088947 */ /* 0x001fea0003800000 */
[----:B------:R-:W-:Y:S01]  /*0e60*/  UMOV UR4, URZ ;  /* 0x000000ff00047c82 */ /* 0x000fe20008000000 */
[----:B------:R-:W-:Y:S01]  /*0e70*/  UMOV UR5, URZ ;  /* 0x000000ff00057c82 */ /* 0x000fe20008000000 */
[----:B------:R-:W-:Y:S02]  /*0e80*/  IMAD.MOV.U32 R0, RZ, RZ, RZ ;  /* 0x000000ffff007224 */ /* 0x000fe400078e00ff */
[----:B------:R-:W-:Y:S02]  /*0e90*/  IMAD.MOV.U32 R7, RZ, RZ, RZ ;  /* 0x000000ffff077224 */ /* 0x000fe400078e00ff */
[----:B------:R-:W-:Y:S02]  /*0ea0*/  IMAD.U32 R3, RZ, RZ, UR4 ;  /* 0x00000004ff037e24 */ /* 0x000fe4000f8e00ff */
[----:B------:R-:W-:Y:S02]  /*0eb0*/  IMAD.U32 R2, RZ, RZ, UR5 ;  /* 0x00000005ff027e24 */ /* 0x000fe4000f8e00ff */
[----:B------:R-:W-:-:S02]  /*0ec0*/  IMAD.U32 R5, RZ, RZ, UR4 ;  /* 0x00000004ff057e24 */ /* 0x000fc4000f8e00ff */
[----:B------:R-:W-:-:S07]  /*0ed0*/  IMAD.U32 R4, RZ, RZ, UR5 ;  /* 0x00000005ff047e24 */ /* 0x000fce000f8e00ff */
.L_x_7:
[----:B------:R-:W-:-:S06]  /*0ee0*/  IMAD R14, R0, 0x4, R1 ;  /* 0x00000004000e7824 */ /* 0x000fcc00078e0201 */
[----:B------:R-:W5:Y:S01]  /*0ef0*/  LDL R14, [R14+0x4] ;  /* 0x000004000e0e7983 */ /* 0x000f620000100800 */
[----:B------:R-:W-:-:S05]  /*0f00*/  UMOV UR4, URZ ;  /* 0x000000ff00047c82 */ /* 0x000fca0008000000 */
.L_x_6:
        /* <DEDUP_REMOVED lines=183> */
[----:B0-----:R-:W-:Y:S05]  /*1a80*/  @P0 BRA `(.L_x_3) ;  /* 0x0000000800fc0947 */ /* 0x001fea0003800000 */
        /* <DEDUP_REMOVED lines=8> */
.L_x_9:
[----:B------:R-:W-:-:S06]  /*1b10*/  IMAD R14, R0, 0x4, R1 ;  /* 0x00000004000e7824 */ /* 0x000fcc00078e0201 */
[----:B------:R-:W5:Y:S01]  /*1b20*/  LDL R14, [R14+0x4] ;  /* 0x000004000e0e7983 */ /* 0x000f620000100800 */
[----:B------:R-:W-:-:S05]  /*1b30*/  UMOV UR4, URZ ;  /* 0x000000ff00047c82 */ /* 0x000fca0008000000 */
.L_x_8:
        /* <DEDUP_REMOVED lines=177> */
[----:B------:R0:W-:Y:S04]  /*2650*/  STL [R1+0x4], R7 ;  /* 0x0000040701007387 */ /* 0x0001e80000100800 */
[----:B------:R0:W-:Y:S04]  /*2660*/  STL.64 [R1+0x8], R4 ;  /* 0x0000080401007387 */ /* 0x0001e80000100a00 */
[----:B------:R0:W-:Y:S02]  /*2670*/  STL.64 [R1+0x10], R2 ;  /* 0x0000100201007387 */ /* 0x0001e40000100a00 */
.L_x_3:
[----:B------:R-:W-:Y:S05]  /*2680*/  BSYNC.RECONVERGENT B1 ;  /* 0x0000000000017941 */ /* 0x000fea0003800200 */
.L_x_2:
[C---:B------:R-:W-:Y:S01]  /*2690*/  ISETP.GT.U32.AND P0, PT, R12.reuse, 0x3, PT ;  /* 0x000000030c00780c */ /* 0x040fe20003f04070 */
[----:B------:R-:W-:Y:S01]  /*26a0*/  VIADD R13, R13, 0x1 ;  /* 0x000000010d0d7836 */ /* 0x000fe20000000000 */
[--C-:B------:R-:W-:Y:S02]  /*26b0*/  SHF.R.U64 R12, R12, 0x2, R15.reuse ;  /* 0x000000020c0c7819 */ /* 0x100fe4000000120f */
[----:B------:R-:W-:Y:S02]  /*26c0*/  ISETP.GT.U32.AND.EX P0, PT, R15, RZ, PT, P0 ;  /* 0x000000ff0f00720c */ /* 0x000fe40003f04100 */
[----:B------:R-:W-:-:S11]  /*26d0*/  SHF.R.U32.HI R15, RZ, 0x2, R15 ;  /* 0x00000002ff0f7819 */ /* 0x000fd6000001160f */
[----:B------:R-:W-:Y:S05]  /*26e0*/  @P0 BRA `(.L_x_10) ;  /* 0xffffffd800c40947 */ /* 0x000fea000383ffff */
.L_x_1:
[----:B------:R-:W-:Y:S05]  /*26f0*/  BSYNC.RECONVERGENT B0 ;  /* 0x0000000000007941 */ /* 0x000fea0003800200 */
.L_x_0:
[----:B------:R-:W2:Y:S01]  /*2700*/  LDCU UR4, c[0x0][0x380] ;  /* 0x00007000ff0477ac */ /* 0x000ea20008000800 */
[----:B------:R3:W-:Y:S01]  /*2710*/  STL.64 [R1+0x18], RZ ;  /* 0x000018ff01007387 */ /* 0x0007e20000100a00 */
[----:B------:R-:W-:-:S03]  /*2720*/  IMAD.MOV.U32 R0, RZ, RZ, RZ ;  /* 0x000000ffff007224 */ /* 0x000fc600078e00ff */
[----:B------:R3:W-:Y:S04]  /*2730*/  STL [R1+0x20], RZ ;  /* 0x000020ff01007387 */ /* 0x0007e80000100800 */
[----:B------:R3:W-:Y:S01]  /*2740*/  STL.64 [R1+0x28], RZ ;  /* 0x000028ff01007387 */ /* 0x0007e20000100a00 */
[----:B--2---:R-:W-:-:S09]  /*2750*/  UISETP.GE.AND UP0, UPT, UR4, 0x300, UPT ;  /* 0x000003000400788c */ /* 0x004fd2000bf06270 */
[----:B---3--:R-:W-:Y:S05]  /*2760*/  BRA.U !UP0, `(.L_x_11) ;  /* 0x0000003108d07547 */ /* 0x008fea000b800000 */
[----:B------:R-:W-:Y:S01]  /*2770*/  UIMAD.WIDE UR4, UR4, 0x2aaaaaab, URZ ;  /* 0x2aaaaaab040478a5 */ /* 0x000fe2000f8e02ff */
[----:B-1----:R-:W-:Y:S02]  /*2780*/  VIADD R9, R1, 0x30 ;  /* 0x0000003001097836 */ /* 0x002fe40000000000 */
[----:B------:R-:W-:Y:S01]  /*2790*/  IMAD.MOV.U32 R0, RZ, RZ, RZ ;  /* 0x000000ffff007224 */ /* 0x000fe200078e00ff */
[----:B------:R-:W-:-:S04]  /*27a0*/  USHF.R.U32.HI UR4, URZ, 0x1f, UR5 ;  /* 0x0000001fff047899 */ /* 0x000fc80008011605 */
[----:B------:R-:W-:-:S03]  /*27b0*/  ULEA.HI.SX32 UR5, UR5, UR4, 0x19 ;  /* 0x0000000405057291 */ /* 0x000fc6000f8fcaff */
[----:B------:R-:W-:-:S09]  /*27c0*/  UMOV UR4, URZ ;  /* 0x000000ff00047c82 */ /* 0x000fd20008000000 */
.L_x_13:
[----:B------:R-:W-:Y:S01]  /*27d0*/  SHF.R.U32.HI R8, RZ, 0x2, R7 ;  /* 0x00000002ff087819 */ /* 0x000fe20000011607 */
[----:B------:R-:W-:Y:S03]  /*27e0*/  STL.64 [R1+0x30], RZ ;  /* 0x000030ff01007387 */ /* 0x000fe60000100a00 */
[----:B------:R-:W-:Y:S01]  /*27f0*/  LOP3.LUT R8, R8, R7, RZ, 0x3c, !PT ;  /* 0x0000000708087212 */ /* 0x000fe200078e3cff */
[----:B0-----:R-:W-:Y:S01]  /*2800*/  IMAD.SHL.U32 R7, R3, 0x10, RZ ;  /* 0x0000001003077824 */ /* 0x001fe200078e00ff */
[----:B------:R-:W-:Y:S03]  /*2810*/  STL.64 [R1+0x38], RZ ;  /* 0x000038ff01007387 */ /* 0x000fe60000100a00 */
[C---:B------:R-:W-:Y:S01]  /*2820*/  IMAD.SHL.U32 R10, R8.reuse, 0x2, RZ ;  /* 0x00000002080a7824 */ /* 0x040fe200078e00ff */
[----:B------:R-:W-:Y:S04]  /*2830*/  STL.64 [R1+0x40], RZ ;  /* 0x000040ff01007387 */ /* 0x000fe80000100a00 */
[----:B------:R-:W-:Y:S01]  /*2840*/  LOP3.LUT R10, R8, R10, R7, 0x96, !PT ;  /* 0x0000000a080a7212 */ /* 0x000fe200078e9607 */
[----:B------:R-:W-:Y:S03]  /*2850*/  STL.64 [R1+0x48], RZ ;  /* 0x000048ff01007387 */ /* 0x000fe60000100a00 */
[----:B------:R-:W-:Y:S01]  /*2860*/  LOP3.LUT R13, R10, R3, RZ, 0x3c, !PT ;  /* 0x000000030a0d7212 */ /* 0x000fe200078e3cff */
[----:B------:R-:W-:Y:S03]  /*2870*/  STL.64 [R1+0x50], RZ ;  /* 0x000050ff01007387 */ /* 0x000fe60000100a00 */
[----:B------:R-:W-:Y:S01]  /*2880*/  IADD3 R8, PT, PT, R6, 0x587c5, R13 ;  /* 0x000587c506087810 */ /* 0x000fe20007ffe00d */
[----:B------:R-:W-:Y:S04]  /*2890*/  STL.64 [R1+0x58], RZ ;  /* 0x000058ff01007387 */ /* 0x000fe80000100a00 */
[C---:B------:R-:W-:Y:S01]  /*28a0*/  IMAD.HI.U32 R7, R8.reuse, 0x6719f361, RZ ;  /* 0x6719f36108077827 */ /* 0x040fe200078e00ff */
[----:B------:R-:W-:Y:S03]  /*28b0*/  STL.64 [R1+0x60], RZ ;  /* 0x000060ff01007387 */ /* 0x000fe60000100a00 */
[----:B------:R-:W-:Y:S01]  /*28c0*/  IMAD.IADD R10, R8, 0x1, -R7 ;  /* 0x00000001080a7824 */ /* 0x000fe200078e0a07 */
[----:B------:R-:W-:Y:S04]  /*28d0*/  STL.64 [R1+0x68], RZ ;  /* 0x000068ff01007387 */ /* 0x000fe80000100a00 */
[----:B------:R-:W-:Y:S01]  /*28e0*/  LEA.HI R10, R10, R7, RZ, 0x1f ;  /* 0x000000070a0a7211 */ /* 0x000fe200078ff8ff */
[----:B------:R-:W-:Y:S03]  /*28f0*/  STL.64 [R1+0x70], RZ ;  /* 0x000070ff01007387 */ /* 0x000fe60000100a00 */
[----:B------:R-:W-:Y:S01]  /*2900*/  SHF.R.U32.HI R7, RZ, 0x8, R10 ;  /* 0x00000008ff077819 */ /* 0x000fe2000001160a */
[----:B------:R-:W-:Y:S04]  /*2910*/  STL.64 [R1+0x78], RZ ;  /* 0x000078ff01007387 */ /* 0x000fe80000100a00 */
[----:B------:R-:W-:Y:S01]  /*2920*/  IMAD R8, R7, -0x16d, R8 ;  /* 0xfffffe9307087824 */ /* 0x000fe200078e0208 */
[----:B------:R-:W-:Y:S03]  /*2930*/  STL.64 [R1+0x80], RZ ;  /* 0x000080ff01007387 */ /* 0x000fe60000100a00 */
[----:B------:R-:W-:Y:S01]  /*2940*/  IMAD R8, R8, 0x4, R9 ;  /* 0x0000000408087824 */ /* 0x000fe200078e0209 */
[----:B------:R-:W-:Y:S04]  /*2950*/  STL.64 [R1+0x88], RZ ;  /* 0x000088ff01007387 */ /* 0x000fe80000100a00 */
        /* <DEDUP_REMOVED lines=170> */
[----:B------:R-:W-:Y:S04]  /*3400*/  STL [R1+0x5e0], RZ ;  /* 0x0005e0ff01007387 */ /* 0x000fe80000100800 */
[----:B------:R-:W2:Y:S01]  /*3410*/  LDL R10, [R8] ;  /* 0x00000000080a7983 */ /* 0x000ea20000100800 */
[----:B------:R-:W-:-:S04]  /*3420*/  SHF.R.U32.HI R7, RZ, 0x2, R4 ;  /* 0x00000002ff077819 */ /* 0x000fc80000011604 */
[----:B------:R-:W-:Y:S01]  /*3430*/  LOP3.LUT R7, R7, R4, RZ, 0x3c, !PT ;  /* 0x0000000407077212 */ /* 0x000fe200078e3cff */
[----:B------:R-:W-:-:S04]  /*3440*/  IMAD.SHL.U32 R4, R13, 0x10, RZ ;  /* 0x000000100d047824 */ /* 0x000fc800078e00ff */
[----:B------:R-:W-:-:S05]  /*3450*/  IMAD.SHL.U32 R11, R7, 0x2, RZ ;  /* 0x00000002070b7824 */ /* 0x000fca00078e00ff */
[----:B------:R-:W-:-:S04]  /*3460*/  LOP3.LUT R7, R7, R11, R4, 0x96, !PT ;  /* 0x0000000b07077212 */ /* 0x000fc800078e9604 */
[----:B------:R-:W-:-:S04]  /*3470*/  LOP3.LUT R7, R7, R13, RZ, 0x3c, !PT ;  /* 0x0000000d07077212 */ /* 0x000fc800078e3cff */
[----:B------:R-:W-:-:S05]  /*3480*/  IADD3 R4, PT, PT, R6, 0xb0f8a, R7 ;  /* 0x000b0f8a06047810 */ /* 0x000fca0007ffe007 */
[----:B------:R-:W-:-:S04]  /*3490*/  IMAD.HI.U32 R11, R4, 0x6719f361, RZ ;  /* 0x6719f361040b7827 */ /* 0x000fc800078e00ff */
[----:B------:R-:W-:-:S05]  /*34a0*/  IMAD.IADD R12, R4, 0x1, -R11 ;  /* 0x00000001040c7824 */ /* 0x000fca00078e0a0b */
[----:B------:R-:W-:-:S04]  /*34b0*/  LEA.HI R12, R12, R11, RZ, 0x1f ;  /* 0x0000000b0c0c7211 */ /* 0x000fc800078ff8ff */
[----:B------:R-:W-:-:S05]  /*34c0*/  SHF.R.U32.HI R11, RZ, 0x8, R12 ;  /* 0x00000008ff0b7819 */ /* 0x000fca000001160c */
[----:B------:R-:W-:-:S04]  /*34d0*/  IMAD R4, R11, -0x16d, R4 ;  /* 0xfffffe930b047824 */ /* 0x000fc800078e0204 */
[----:B------:R-:W-:Y:S02]  /*34e0*/  IMAD R4, R4, 0x4, R9 ;  /* 0x0000000404047824 */ /* 0x000fe400078e0209 */
[----:B--2---:R-:W-:-:S05]  /*34f0*/  VIADD R11, R10, 0x1 ;  /* 0x000000010a0b7836 */ /* 0x004fca0000000000 */
[----:B------:R0:W-:Y:S04]  /*3500*/  STL [R8], R11 ;  /* 0x0000000b08007387 */ /* 0x0001e80000100800 */
        /* <DEDUP_REMOVED lines=11> */
[----:B0-----:R-:W-:-:S05]  /*35c0*/  SHF.R.U32.HI R11, RZ, 0x8, R14 ;  /* 0x00000008ff0b7819 */ /* 0x001fca000001160e */
        /* <DEDUP_REMOVED lines=229> */
[----:B0-----:R-:W-:-:S04]  /*4420*/  SHF.R.U32.HI R10, RZ, 0x2, R5 ;  /* 0x00000002ff0a7819 */ /* 0x001fc80000011605 */
        /* <DEDUP_REMOVED lines=9> */
[----:B-1----:R-:W-:-:S05]  /*44c0*/  SHF.R.U32.HI R4, RZ, 0x8, R19 ;  /* 0x00000008ff047819 */ /* 0x002fca0000011613 */
[----:B------:R-:W-:-:S04]  /*44d0*/  IMAD R4, R4, -0x16d, R5 ;  /* 0xfffffe9304047824 */ /* 0x000fc800078e0205 */
[----:B------:R-:W-:Y:S02]  /*44e0*/  IMAD R4, R4, 0x4, R9 ;  /* 0x0000000404047824 */ /* 0x000fe400078e0209 */
[----:B--2---:R-:W-:-:S05]  /*44f0*/  VIADD R5, R2, 0x1 ;  /* 0x0000000102057836 */ /* 0x004fca0000000000 */
[----:B------:R0:W-:Y:S04]  /*4500*/  STL [R8], R5 ;  /* 0x0000000508007387 */ /* 0x0001e80000100800 */
[----:B------:R-:W2:Y:S01]  /*4510*/  LDL R2, [R4] ;  /* 0x0000000004027983 */ /* 0x000ea20000100800 */
[----:B------:R-:W-:Y:S01]  /*4520*/  SHF.R.U32.HI R10, RZ, 0x2, R11 ;  /* 0x00000002ff0a7819 */ /* 0x000fe2000001160b */
[----:B------:R-:W-:-:S03]  /*4530*/  IMAD.SHL.U32 R7, R17, 0x10, RZ ;  /* 0x0000001011077824 */ /* 0x000fc600078e00ff */
[----:B------:R-:W-:-:S05]  /*4540*/  LOP3.LUT R10, R10, R11, RZ, 0x3c, !PT ;  /* 0x0000000b0a0a7212 */ /* 0x000fca00078e3cff */
        /* <DEDUP_REMOVED lines=24> */
[----:B------:R-:W-:Y:S02]  /*46d0*/  IMAD R4, R4, -0x16d, R3 ;  /* 0xfffffe9304047824 */ /* 0x000fe400078e0203 */
[----:B--2---:R-:W-:Y:S02]  /*46e0*/  VIADD R3, R2, 0x1 ;  /* 0x0000000102037836 */ /* 0x004fe40000000000 */
[----:B------:R-:W-:-:S03]  /*46f0*/  IMAD R2, R4, 0x4, R9 ;  /* 0x0000000404027824 */ /* 0x000fc600078e0209 */
        /* <DEDUP_REMOVED lines=50> */
[----:B------:R-:W-:Y:S01]  /*4a20*/  SHF.R.U32.HI R14, RZ, 0x2, R11 ;  /* 0x00000002ff0e7819 */ /* 0x000fe2000001160b */
[----:B------:R-:W-:Y:S02]  /*4a30*/  IMAD.SHL.U32 R3, R2, 0x10, RZ ;  /* 0x0000001002037824 */ /* 0x000fe400078e00ff */
[----:B------:R-:W-:Y:S01]  /*4a40*/  VIADD R6, R6, 0x84ba78 ;  /* 0x0084ba7806067836 */ /* 0x000fe20000000000 */
[----:B------:R-:W-:-:S05]  /*4a50*/  LOP3.LUT R14, R14, R11, RZ, 0x3c, !PT ;  /* 0x0000000b0e0e7212 */ /* 0x000fca00078e3cff */
[----:B------:R-:W-:-:S05]  /*4a60*/  IMAD.SHL.U32 R11, R14, 0x2, RZ ;  /* 0x000000020e0b7824 */ /* 0x000fca00078e00ff */
[----:B------:R-:W-:-:S04]  /*4a70*/  LOP3.LUT R3, R14, R11, R3, 0x96, !PT ;  /* 0x0000000b0e037212 */ /* 0x000fc800078e9603 */
[----:B------:R-:W-:-:S05]  /*4a80*/  LOP3.LUT R3, R3, R2, RZ, 0x3c, !PT ;  /* 0x0000000203037212 */ /* 0x000fca00078e3cff */
[----:B------:R-:W-:-:S04]  /*4a90*/  IMAD.IADD R11, R3, 0x1, R6 ;  /* 0x00000001030b7824 */ /* 0x000fc800078e0206 */
[----:B------:R-:W-:-:S04]  /*4aa0*/  IMAD.HI.U32 R14, R11, 0x6719f361, RZ ;  /* 0x6719f3610b0e7827 */ /* 0x000fc800078e00ff */
[----:B0-----:R-:W-:-:S05]  /*4ab0*/  IMAD.IADD R13, R11, 0x1, -R14 ;  /* 0x000000010b0d7824 */ /* 0x001fca00078e0a0e */
[----:B------:R-:W-:-:S04]  /*4ac0*/  LEA.HI R13, R13, R14, RZ, 0x1f ;  /* 0x0000000e0d0d7211 */ /* 0x000fc800078ff8ff */
[----:B------:R-:W-:-:S05]  /*4ad0*/  SHF.R.U32.HI R12, RZ, 0x8, R13 ;  /* 0x00000008ff0c7819 */ /* 0x000fca000001160d */
[----:B------:R-:W-:-:S04]  /*4ae0*/  IMAD R12, R12, -0x16d, R11 ;  /* 0xfffffe930c0c7824 */ /* 0x000fc800078e020b */
[----:B------:R-:W-:Y:S02]  /*4af0*/  IMAD R14, R12, 0x4, R9 ;  /* 0x000000040c0e7824 */ /* 0x000fe400078e0209 */
[----:B--2---:R-:W-:-:S05]  /*4b00*/  VIADD R15, R10, 0x1 ;  /* 0x000000010a0f7836 */ /* 0x004fca0000000000 */
[----:B------:R0:W-:Y:S04]  /*4b10*/  STL [R8], R15 ;  /* 0x0000000f08007387 */ /* 0x0001e80000100800 */
[----:B------:R-:W2:Y:S02]  /*4b20*/  LDL R10, [R14] ;  /* 0x000000000e0a7983 */ /* 0x000ea40000100800 */
[----:B--2---:R-:W-:-:S05]  /*4b30*/  VIADD R17, R10, 0x1 ;  /* 0x000000010a117836 */ /* 0x004fca0000000000 */
[----:B------:R1:W-:Y:S04]  /*4b40*/  STL [R14], R17 ;  /* 0x000000110e007387 */ /* 0x0003e80000100800 */
[----:B------:R-:W2:Y:S04]  /*4b50*/  LDL.64 R18, [R1+0x30] ;  /* 0x0000300001127983 */ /* 0x000ea80000100a00 */
[----:B------:R-:W3:Y:S04]  /*4b60*/  LDL.64 R12, [R1+0x38] ;  /* 0x00003800010c7983 */ /* 0x000ee80000100a00 */
[----:B------:R-:W4:Y:S01]  /*4b70*/  LDL R11, [R1+0x40] ;  /* 0x00004000010b7983 */ /* 0x000f220000100800 */
[----:B------:R-:W-:Y:S01]  /*4b80*/  IMAD.MOV.U32 R10, RZ, RZ, 0x2 ;  /* 0x00000002ff0a7424 */ /* 0x000fe200078e00ff */
[----:B------:R-:W-:-:S02]  /*4b90*/  UIADD3 UR4, UPT, UPT, UR4, 0x1, URZ ;  /* 0x0000000104047890 */ /* 0x000fc4000fffe0ff */
[----:B------:R1:W-:Y:S01]  /*4ba0*/  STL.64 [R1+0x8], R4 ;  /* 0x0000080401007387 */ /* 0x0003e20000100a00 */
[----:B------:R-:W-:Y:S01]  /*4bb0*/  UMOV UR6, 0x4 ;  /* 0x0000000400067882 */ /* 0x000fe20000000000 */
[----:B------:R-:W-:Y:S02]  /*4bc0*/  UISETP.NE.AND UP1, UPT, UR4, UR5, UPT ;  /* 0x000000050400728c */ /* 0x000fe4000bf25270 */
[----:B------:R1:W-:Y:S04]  /*4bd0*/  STL.64 [R1+0x10], R2 ;  /* 0x0000100201007387 */ /* 0x0003e80000100a00 */
[----:B------:R1:W-:Y:S01]  /*4be0*/  STL.64 [R1], R6 ;  /* 0x0000000601007387 */ /* 0x0003e20000100a00 */
[----:B--2---:R-:W-:Y:S02]  /*4bf0*/  ISETP.NE.AND P1, PT, R19, 0x2, PT ;  /* 0x000000021300780c */ /* 0x004fe40003f25270 */
[----:B------:R-:W-:-:S02]  /*4c00*/  ISETP.NE.AND P0, PT, R18, 0x2, PT ;  /* 0x000000021200780c */ /* 0x000fc40003f05270 */
[----:B0-----:R-:W-:Y:S02]  /*4c10*/  SEL R8, RZ, 0x1, P1 ;  /* 0x00000001ff087807 */ /* 0x001fe40000800000 */
[----:B---3--:R-:W-:-:S07]  /*4c20*/  ISETP.NE.AND P2, PT, R12, 0x2, PT ;  /* 0x000000020c00780c */ /* 0x008fce0003f45270 */
[----:B------:R-:W-:Y:S01]  /*4c30*/  @P1 IMAD.MOV R10, RZ, RZ, 0x1 ;  /* 0x00000001ff0a1424 */ /* 0x000fe200078e02ff */
[----:B----4-:R-:W-:Y:S01]  /*4c40*/  ISETP.NE.AND P1, PT, R11, 0x2, PT ;  /* 0x000000020b00780c */ /* 0x010fe20003f25270 */
[----:B------:R-:W-:Y:S01]  /*4c50*/  @P0 IMAD.MOV R10, RZ, RZ, R8 ;  /* 0x000000ffff0a0224 */ /* 0x000fe200078e0208 */
[----:B------:R-:W-:-:S03]  /*4c60*/  ISETP.NE.AND P0, PT, R13, 0x2, PT ;  /* 0x000000020d00780c */ /* 0x000fc60003f05270 */
[----:B------:R-:W-:Y:S02]  /*4c70*/  VIADD R8, R10, 0x1 ;  /* 0x000000010a087836 */ /* 0x000fe40000000000 */
[----:B------:R-:W-:-:S04]  /*4c80*/  @P2 IMAD.MOV R8, RZ, RZ, R10 ;  /* 0x000000ffff082224 */ /* 0x000fc800078e020a */
[----:B------:R-:W-:-:S04]  /*4c90*/  VIADD R10, R8, 0x1 ;  /* 0x00000001080a7836 */ /* 0x000fc80000000000 */
[----:B------:R-:W-:Y:S02]  /*4ca0*/  @P0 IMAD.MOV R10, RZ, RZ, R8 ;  /* 0x000000ffff0a0224 */ /* 0x000fe400078e0208 */
[----:B------:R-:W-:Y:S02]  /*4cb0*/  VIADD R8, R1, 0x48 ;  /* 0x0000004801087836 */ /* 0x000fe40000000000 */
[----:B------:R-:W-:Y:S02]  /*4cc0*/  VIADD R20, R10, 0x1 ;  /* 0x000000010a147836 */ /* 0x000fe40000000000 */
[----:B-1----:R-:W-:-:S07]  /*4cd0*/  @P1 IMAD.MOV R20, RZ, RZ, R10 ;  /* 0x000000ffff141224 */ /* 0x002fce00078e020a */
.L_x_12:
[----:B------:R-:W2:Y:S04]  /*4ce0*/  LDL R21, [R8+-0x4] ;  /* 0xfffffc0008157983 */ /* 0x000ea80000100800 */
[----:B------:R-:W3:Y:S04]  /*4cf0*/  LDL.64 R10, [R8] ;  /* 0x00000000080a7983 */ /* 0x000ee80000100a00 */
[----:B------:R-:W4:Y:S04]  /*4d00*/  LDL.64 R12, [R8+0x8] ;  /* 0x00000800080c7983 */ /* 0x000f280000100a00 */
[----:B------:R-:W5:Y:S04]  /*4d10*/  LDL.64 R24, [R8+0x10] ;  /* 0x0000100008187983 */ /* 0x000f680000100a00 */
[----:B------:R-:W5:Y:S04]  /*4d20*/  LDL.64 R16, [R8+0x18] ;  /* 0x0000180008107983 */ /* 0x000f680000100a00 */
[----:B------:R-:W5:Y:S04]  /*4d30*/  LDL.64 R14, [R8+0x20] ;  /* 0x00002000080e7983 */ /* 0x000f680000100a00 */
[----:B------:R-:W5:Y:S04]  /*4d40*/  LDL.64 R18, [R8+0x28] ;  /* 0x0000280008127983 */ /* 0x000f680000100a00 */
[----:B------:R-:W5:Y:S01]  /*4d50*/  LDL.64 R22, [R8+0x30] ;  /* 0x0000300008167983 */ /* 0x000f620000100a00 */
[----:B------:R-:W-:Y:S01]  /*4d60*/  VIADD R27, R20, 0x1 ;  /* 0x00000001141b7836 */ /* 0x000fe20000000000 */
[----:B--2---:R-:W-:-:S02]  /*4d70*/  ISETP.NE.AND P0, PT, R21, 0x2, PT ;  /* 0x000000021500780c */ /* 0x004fc40003f05270 */
[----:B---3--:R-:W-:-:S11]  /*4d80*/  ISETP.NE.AND P1, PT, R11, 0x2, PT ;  /* 0x000000020b00780c */ /* 0x008fd60003f25270 */
[----:B------:R-:W-:Y:S01]  /*4d90*/  @P0 IMAD.MOV R27, RZ, RZ, R20 ;  /* 0x000000ffff1b0224 */ /* 0x000fe200078e0214 */
[----:B------:R-:W-:Y:S01]  /*4da0*/  ISETP.NE.AND P0, PT, R10, 0x2, PT ;  /* 0x000000020a00780c */ /* 0x000fe20003f05270 */
[----:B------:R-:W2:Y:S02]  /*4db0*/  LDL.64 R20, [R8+0x38] ;  /* 0x0000380008147983 */ /* 0x000ea40000100a00 */
[----:B------:R-:W-:-:S10]  /*4dc0*/  VIADD R10, R27, 0x1 ;  /* 0x000000011b0a7836 */ /* 0x000fd40000000000 */
[----:B------:R-:W-:Y:S01]  /*4dd0*/  @P0 IMAD.MOV R10, RZ, RZ, R27 ;  /* 0x000000ffff0a0224 */ /* 0x000fe200078e021b */
[----:B----4-:R-:W-:-:S03]  /*4de0*/  ISETP.NE.AND P0, PT, R12, 0x2, PT ;  /* 0x000000020c00780c */ /* 0x010fc60003f05270 */
[----:B------:R-:W-:Y:S02]  /*4df0*/  VIADD R12, R10, 0x1 ;  /* 0x000000010a0c7836 */ /* 0x000fe40000000000 */
[----:B------:R-:W-:Y:S01]  /*4e00*/  @P1 IMAD.MOV R12, RZ, RZ, R10 ;  /* 0x000000ffff0c1224 */ /* 0x000fe200078e020a */
[----:B------:R-:W-:Y:S01]  /*4e10*/  ISETP.NE.AND P1, PT, R13, 0x2, PT ;  /* 0x000000020d00780c */ /* 0x000fe20003f25270 */
[----:B------:R-:W3:Y:S02]  /*4e20*/  LDL.64 R10, [R8+0x40] ;  /* 0x00004000080a7983 */ /* 0x000ee40000100a00 */
[----:B------:R-:W-:-:S04]  /*4e30*/  VIADD R13, R12, 0x1 ;  /* 0x000000010c0d7836 */ /* 0x000fc80000000000 */
[----:B------:R-:W-:Y:S01]  /*4e40*/  @P0 IMAD.MOV R13, RZ, RZ, R12 ;  /* 0x000000ffff0d0224 */ /* 0x000fe200078e020c */
[----:B-----5:R-:W-:-:S03]  /*4e50*/  ISETP.NE.AND P0, PT, R24, 0x2, PT ;  /* 0x000000021800780c */ /* 0x020fc60003f05270 */
[----:B------:R-:W-:Y:S02]  /*4e60*/  VIADD R24, R13, 0x1 ;  /* 0x000000010d187836 */ /* 0x000fe40000000000 */
[----:B------:R-:W-:Y:S01]  /*4e70*/  @P1 IMAD.MOV R24, RZ, RZ, R13 ;  /* 0x000000ffff181224 */ /* 0x000fe200078e020d */
[----:B------:R-:W-:Y:S01]  /*4e80*/  ISETP.NE.AND P1, PT, R25, 0x2, PT ;  /* 0x000000021900780c */ /* 0x000fe20003f25270 */
[----:B------:R-:W4:Y:S02]  /*4e90*/  LDL.64 R12, [R8+0x48] ;  /* 0x00004800080c7983 */ /* 0x000f240000100a00 */
[----:B------:R-:W-:-:S04]  /*4ea0*/  VIADD R25, R24, 0x1 ;  /* 0x0000000118197836 */ /* 0x000fc80000000000 */
[----:B------:R-:W-:Y:S01]  /*4eb0*/  @P0 IMAD.MOV R25, RZ, RZ, R24 ;  /* 0x000000ffff190224 */ /* 0x000fe200078e0218 */
[----:B------:R-:W-:-:S03]  /*4ec0*/  ISETP.NE.AND P0, PT, R16, 0x2, PT ;  /* 0x000000021000780c */ /* 0x000fc60003f05270 */
[----:B------:R-:W-:Y:S02]  /*4ed0*/  VIADD R24, R25, 0x1 ;  /* 0x0000000119187836 */ /* 0x000fe40000000000 */
[----:B------:R-:W-:Y:S01]  /*4ee0*/  @P1 IMAD.MOV R24, RZ, RZ, R25 ;  /* 0x000000ffff181224 */ /* 0x000fe200078e0219 */
[----:B------:R-:W-:Y:S02]  /*4ef0*/  ISETP.NE.AND P1, PT, R17, 0x2, PT ;  /* 0x000000021100780c */ /* 0x000fe40003f25270 */
[----:B------:R-:W5:Y:S01]  /*4f00*/  LDL.64 R16, [R8+0x50] ;  /* 0x0000500008107983 */ /* 0x000f620000100a00 */
        /* <DEDUP_REMOVED lines=12> */
[----:B------:R-:W-:Y:S01]  /*4fd0*/  ISETP.NE.AND P1, PT, R19, 0x2, PT ;  /* 0x000000021300780c */ /* 0x000fe20003f25270 */
[----:B------:R-:W5:Y:S02]  /*4fe0*/  LDL.64 R24, [R8+0x60] ;  /* 0x0000600008187983 */ /* 0x000f640000100a00 */
[----:B------:R-:W-:-:S04]  /*4ff0*/  VIADD R19, R18, 0x1 ;  /* 0x0000000112137836 */ /* 0x000fc80000000000 */
[----:B------:R-:W-:Y:S01]  /*5000*/  @P0 IMAD.MOV R19, RZ, RZ, R18 ;  /* 0x000000ffff130224 */ /* 0x000fe200078e0212 */
[----:B------:R-:W-:-:S03]  /*5010*/  ISETP.NE.AND P0, PT, R22, 0x2, PT ;  /* 0x000000021600780c */ /* 0x000fc60003f05270 */
[----:B------:R-:W-:Y:S02]  /*5020*/  VIADD R27, R19, 0x1 ;  /* 0x00000001131b7836 */ /* 0x000fe40000000000 */
[----:B------:R-:W-:Y:S02]  /*5030*/  @P1 IMAD.MOV R27, RZ, RZ, R19 ;  /* 0x000000ffff1b1224 */ /* 0x000fe400078e0213 */
[----:B------:R-:W5:Y:S01]  /*5040*/  LDL.64 R18, [R8+0x68] ;  /* 0x0000680008127983 */ /* 0x000f620000100a00 */
[----:B------:R-:W-:Y:S01]  /*5050*/  ISETP.NE.AND P1, PT, R23, 0x2, PT ;  /* 0x000000021700780c */ /* 0x000fe20003f25270 */
[----:B------:R-:W-:-:S04]  /*5060*/  VIADD R22, R27, 0x1 ;  /* 0x000000011b167836 */ /* 0x000fc80000000000 */
[----:B------:R-:W-:-:S04]  /*5070*/  @P0 IMAD.MOV R22, RZ, RZ, R27 ;  /* 0x000000ffff160224 */ /* 0x000fc800078e021b */
[----:B------:R-:W-:-:S04]  /*5080*/  VIADD R27, R22, 0x1 ;  /* 0x00000001161b7836 */ /* 0x000fc80000000000 */
[----:B------:R-:W-:Y:S02]  /*5090*/  @P1 IMAD.MOV R27, RZ, RZ, R22 ;  /* 0x000000ffff1b1224 */ /* 0x000fe400078e0216 */
[----:B------:R-:W5:Y:S01]  /*50a0*/  LDL.64 R22, [R8+0x70] ;  /* 0x0000700008167983 */ /* 0x000f620000100a00 */
[----:B--2---:R-:W-:Y:S02]  /*50b0*/  ISETP.NE.AND P0, PT, R20, 0x2, PT ;  /* 0x000000021400780c */ /* 0x004fe40003f05270 */
[----:B------:R-:W-:Y:S01]  /*50c0*/  ISETP.NE.AND P1, PT, R21, 0x2, PT ;  /* 0x000000021500780c */ /* 0x000fe20003f25270 */
[----:B------:R-:W-:-:S10]  /*50d0*/  VIADD R20, R27, 0x1 ;  /* 0x000000011b147836 */ /* 0x000fd40000000000 */
[----:B------:R-:W-:-:S04]  /*50e0*/  @P0 IMAD.MOV R20, RZ, RZ, R27 ;  /* 0x000000ffff140224 */ /* 0x000fc800078e021b */
[----:B------:R-:W-:Y:S01]  /*50f0*/  VIADD R21, R20, 0x1 ;  /* 0x0000000114157836 */ /* 0x000fe20000000000 */
[----:B---3--:R-:W-:Y:S01]  /*5100*/  ISETP.NE.AND P0, PT, R10, 0x2, PT ;  /* 0x000000020a00780c */ /* 0x008fe20003f05270 */
[----:B------:R-:W-:Y:S01]  /*5110*/  @P1 IMAD.MOV R21, RZ, RZ, R20 ;  /* 0x000000ffff151224 */ /* 0x000fe200078e0214 */
[----:B------:R-:W-:Y:S02]  /*5120*/  ISETP.NE.AND P1, PT, R11, 0x2, PT ;  /* 0x000000020b00780c */ /* 0x000fe40003f25270 */
[----:B------:R-:W2:Y:S01]  /*5130*/  LDL.64 R10, [R8+0x78] ;  /* 0x00007800080a7983 */ /* 0x000ea20000100a00 */
[----:B------:R-:W-:-:S08]  /*5140*/  VIADD R20, R21, 0x1 ;  /* 0x0000000115147836 */ /* 0x000fd00000000000 */
[----:B------:R-:W-:Y:S01]  /*5150*/  @P0 IMAD.MOV R20, RZ, RZ, R21 ;  /* 0x000000ffff140224 */ /* 0x000fe200078e0215 */
[----:B----4-:R-:W-:-:S03]  /*5160*/  ISETP.NE.AND P0, PT, R12, 0x2, PT ;  /* 0x000000020c00780c */ /* 0x010fc60003f05270 */
[----:B------:R-:W-:Y:S02]  /*5170*/  VIADD R21, R20, 0x1 ;  /* 0x0000000114157836 */ /* 0x000fe40000000000 */
[----:B------:R-:W-:Y:S01]  /*5180*/  @P1 IMAD.MOV R21, RZ, RZ, R20 ;  /* 0x000000ffff151224 */ /* 0x000fe200078e0214 */
[----:B------:R-:W-:Y:S02]  /*5190*/  ISETP.NE.AND P1, PT, R13, 0x2, PT ;  /* 0x000000020d00780c */ /* 0x000fe40003f25270 */
[----:B------:R-:W3:Y:S01]  /*51a0*/  LDL.64 R12, [R8+0x80] ;  /* 0x00008000080c7983 */ /* 0x000ee20000100a00 */
[----:B------:R-:W-:-:S04]  /*51b0*/  VIADD R20, R21, 0x1 ;  /* 0x0000000115147836 */ /* 0x000fc80000000000 */
[----:B------:R-:W-:Y:S01]  /*51c0*/  @P0 IMAD.MOV R20, RZ, RZ, R21 ;  /* 0x000000ffff140224 */ /* 0x000fe200078e0215 */
[----:B-----5:R-:W-:-:S03]  /*51d0*/  ISETP.NE.AND P0, PT, R16, 0x2, PT ;  /* 0x000000021000780c */ /* 0x020fc60003f05270 */
[----:B------:R-:W-:Y:S02]  /*51e0*/  VIADD R21, R20, 0x1 ;  /* 0x0000000114157836 */ /* 0x000fe40000000000 */
[----:B------:R-:W-:Y:S01]  /*51f0*/  @P1 IMAD.MOV R21, RZ, RZ, R20 ;  /* 0x000000ffff151224 */ /* 0x000fe200078e0214 */
[----:B------:R-:W-:Y:S02]  /*5200*/  ISETP.NE.AND P1, PT, R17, 0x2, PT ;  /* 0x000000021100780c */ /* 0x000fe40003f25270 */
[----:B------:R-:W4:Y:S01]  /*5210*/  LDL.64 R16, [R8+0x88] ;  /* 0x0000880008107983 */ /* 0x000f220000100a00 */
        /* <DEDUP_REMOVED lines=22> */
[----:B------:R-:W-:-:S04]  /*5380*/  @P0 IMAD.MOV R19, RZ, RZ, R18 ;  /* 0x000000ffff130224 */ /* 0x000fc800078e0212 */
[----:B------:R-:W-:Y:S02]  /*5390*/  VIADD R27, R19, 0x1 ;  /* 0x00000001131b7836 */ /* 0x000fe40000000000 */
[----:B------:R-:W-:Y:S02]  /*53a0*/  @P1 IMAD.MOV R27, RZ, RZ, R19 ;  /* 0x000000ffff1b1224 */ /* 0x000fe400078e0213 */
[----:B------:R-:W5:Y:S01]  /*53b0*/  LDL.64 R18, [R8+0xa8] ;  /* 0x0000a80008127983 */ /* 0x000f620000100a00 */
[----:B------:R-:W-:Y:S02]  /*53c0*/  ISETP.NE.AND P0, PT, R22, 0x2, PT ;  /* 0x000000021600780c */ /* 0x000fe40003f05270 */
[----:B------:R-:W-:Y:S01]  /*53d0*/  ISETP.NE.AND P1, PT, R23, 0x2, PT ;  /* 0x000000021700780c */ /* 0x000fe20003f25270 */
[----:B------:R-:W-:-:S10]  /*53e0*/  VIADD R22, R27, 0x1 ;  /* 0x000000011b167836 */ /* 0x000fd40000000000 */
[----:B------:R-:W-:Y:S01]  /*53f0*/  @P0 IMAD.MOV R22, RZ, RZ, R27 ;  /* 0x000000ffff160224 */ /* 0x000fe200078e021b */
[----:B--2---:R-:W-:-:S03]  /*5400*/  ISETP.NE.AND P0, PT, R10, 0x2, PT ;  /* 0x000000020a00780c */ /* 0x004fc60003f05270 */
[----:B------:R-:W-:Y:S02]  /*5410*/  VIADD R10, R22, 0x1 ;  /* 0x00000001160a7836 */ /* 0x000fe40000000000 */
[----:B------:R-:W-:Y:S01]  /*5420*/  @P1 IMAD.MOV R10, RZ, RZ, R22 ;  /* 0x000000ffff0a1224 */ /* 0x000fe200078e0216 */
[----:B------:R-:W-:Y:S01]  /*5430*/  ISETP.NE.AND P1, PT, R11, 0x2, PT ;  /* 0x000000020b00780c */ /* 0x000fe20003f25270 */
[----:B------:R-:W2:Y:S02]  /*5440*/  LDL.64 R22, [R8+0xb0] ;  /* 0x0000b00008167983 */ /* 0x000ea40000100a00 */
[----:B------:R-:W-:-:S04]  /*5450*/  VIADD R11, R10, 0x1 ;  /* 0x000000010a0b7836 */ /* 0x000fc80000000000 */
[----:B------:R-:W-:Y:S01]  /*5460*/  @P0 IMAD.MOV R11, RZ, RZ, R10 ;  /* 0x000000ffff0b0224 */ /* 0x000fe200078e020a */
[----:B---3--:R-:W-:-:S03]  /*5470*/  ISETP.NE.AND P0, PT, R12, 0x2, PT ;  /* 0x000000020c00780c */ /* 0x008fc60003f05270 */
[----:B------:R-:W-:Y:S02]  /*5480*/  VIADD R10, R11, 0x1 ;  /* 0x000000010b0a7836 */ /* 0x000fe40000000000 */
[----:B------:R-:W-:Y:S01]  /*5490*/  @P1 IMAD.MOV R10, RZ, RZ, R11 ;  /* 0x000000ffff0a1224 */ /* 0x000fe200078e020b */
[----:B------:R-:W-:Y:S02]  /*54a0*/  ISETP.NE.AND P1, PT, R13, 0x2, PT ;  /* 0x000000020d00780c */ /* 0x000fe40003f25270 */
[----:B------:R-:W3:Y:S01]  /*54b0*/  LDL.64 R12, [R8+0xb8] ;  /* 0x0000b800080c7983 */ /* 0x000ee20000100a00 */
[----:B------:R-:W-:-:S04]  /*54c0*/  VIADD R11, R10, 0x1 ;  /* 0x000000010a0b7836 */ /* 0x000fc80000000000 */
[----:B------:R-:W-:Y:S01]  /*54d0*/  @P0 IMAD.MOV R11, RZ, RZ, R10 ;  /* 0x000000ffff0b0224 */ /* 0x000fe200078e020a */
[----:B----4-:R-:W-:-:S03]  /*54e0*/  ISETP.NE.AND P0, PT, R16, 0x2, PT ;  /* 0x000000021000780c */ /* 0x010fc60003f05270 */
[----:B------:R-:W-:Y:S02]  /*54f0*/  VIADD R10, R11, 0x1 ;  /* 0x000000010b0a7836 */ /* 0x000fe40000000000 */
[----:B------:R-:W-:Y:S01]  /*5500*/  @P1 IMAD.MOV R10, RZ, RZ, R11 ;  /* 0x000000ffff0a1224 */ /* 0x000fe200078e020b */
[----:B------:R-:W-:Y:S02]  /*5510*/  ISETP.NE.AND P1, PT, R17, 0x2, PT ;  /* 0x000000021100780c */ /* 0x000fe40003f25270 */
[----:B------:R-:W4:Y:S01]  /*5520*/  LDL.64 R16, [R8+0xc0] ;  /* 0x0000c00008107983 */ /* 0x000f220000100a00 */
[----:B------:R-:W-:-:S04]  /*5530*/  VIADD R11, R10, 0x1 ;  /* 0x000000010a0b7836 */ /* 0x000fc80000000000 */
[----:B------:R-:W-:Y:S01]  /*5540*/  @P0 IMAD.MOV R11, RZ, RZ, R10 ;  /* 0x000000ffff0b0224 */ /* 0x000fe200078e020a */
[----:B-----5:R-:W-:-:S03]  /*5550*/  ISETP.NE.AND P0, PT, R14, 0x2, PT ;  /* 0x000000020e00780c */ /* 0x020fc60003f05270 */
        /* <DEDUP_REMOVED lines=23> */
[----:B------:R0:W5:Y:S01]  /*56d0*/  LDL.64 R24, [R8+0xe0] ;  /* 0x0000e00008187983 */ /* 0x0001620000100a00 */
[----:B------:R-:W-:Y:S01]  /*56e0*/  ISETP.NE.AND P1, PT, R19, 0x2, PT ;  /* 0x000000021300780c */ /* 0x000fe20003f25270 */
[----:B------:R-:W-:-:S04]  /*56f0*/  VIADD R19, R18, 0x1 ;  /* 0x0000000112137836 */ /* 0x000fc80000000000 */
[----:B------:R-:W-:Y:S02]  /*5700*/  @P0 IMAD.MOV R19, RZ, RZ, R18 ;  /* 0x000000ffff130224 */ /* 0x000fe400078e0212 */
[----:B------:R-:W-:-:S06]  /*5710*/  IMAD.MOV.U32 R18, RZ, RZ, R8 ;  /* 0x000000ffff127224 */ /* 0x000fcc00078e0008 */
[----:B------:R-:W5:Y:S01]  /*5720*/  LDL R18, [R18+0xe8] ;  /* 0x0000e80012127983 */ /* 0x000f620000100800 */
[----:B------:R-:W-:-:S04]  /*5730*/  UIADD3 UR6, UPT, UPT, UR6, 0x3c, URZ ;  /* 0x0000003c06067890 */ /* 0x000fc8000fffe0ff */
[----:B------:R-:W-:Y:S01]  /*5740*/  UISETP.NE.AND UP0, UPT, UR6, 0x16c, UPT ;  /* 0x0000016c0600788c */ /* 0x000fe2000bf05270 */
[----:B0-----:R-:W-:Y:S01]  /*5750*/  VIADD R8, R8, 0xf0 ;  /* 0x000000f008087836 */ /* 0x001fe20000000000 */
[----:B--2---:R-:W-:Y:S01]  /*5760*/  ISETP.NE.AND P0, PT, R22, 0x2, PT ;  /* 0x000000021600780c */ /* 0x004fe20003f05270 */
[----:B------:R-:W-:Y:S02]  /*5770*/  VIADD R22, R19, 0x1 ;  /* 0x0000000113167836 */ /* 0x000fe40000000000 */
[----:B------:R-:W-:Y:S01]  /*5780*/  @P1 IMAD.MOV R22, RZ, RZ, R19 ;  /* 0x000000ffff161224 */ /* 0x000fe200078e0213 */
[----:B------:R-:W-:-:S03]  /*5790*/  ISETP.NE.AND P1, PT, R23, 0x2, PT ;  /* 0x000000021700780c */ /* 0x000fc60003f25270 */
[----:B------:R-:W-:-:S06]  /*57a0*/  VIADD R19, R22, 0x1 ;  /* 0x0000000116137836 */ /* 0x000fcc0000000000 */
[----:B------:R-:W-:Y:S01]  /*57b0*/  @P0 IMAD.MOV R19, RZ, RZ, R22 ;  /* 0x000000ffff130224 */ /* 0x000fe200078e0216 */
[----:B---3--:R-:W-:-:S03]  /*57c0*/  ISETP.NE.AND P0, PT, R12, 0x2, PT ;  /* 0x000000020c00780c */ /* 0x008fc60003f05270 */
[----:B------:R-:W-:Y:S02]  /*57d0*/  VIADD R12, R19, 0x1 ;  /* 0x00000001130c7836 */ /* 0x000fe40000000000 */
[----:B------:R-:W-:Y:S01]  /*57e0*/  @P1 IMAD.MOV R12, RZ, RZ, R19 ;  /* 0x000000ffff0c1224 */ /* 0x000fe200078e0213 */
[----:B------:R-:W-:-:S03]  /*57f0*/  ISETP.NE.AND P1, PT, R13, 0x2, PT ;  /* 0x000000020d00780c */ /* 0x000fc60003f25270 */
[----:B------:R-:W-:-:S04]  /*5800*/  VIADD R13, R12, 0x1 ;  /* 0x000000010c0d7836 */ /* 0x000fc80000000000 */
[----:B------:R-:W-:Y:S01]  /*5810*/  @P0 IMAD.MOV R13, RZ, RZ, R12 ;  /* 0x000000ffff0d0224 */ /* 0x000fe200078e020c */
[----:B----4-:R-:W-:-:S03]  /*5820*/  ISETP.NE.AND P0, PT, R16, 0x2, PT ;  /* 0x000000021000780c */ /* 0x010fc60003f05270 */
[----:B------:R-:W-:Y:S02]  /*5830*/  VIADD R12, R13, 0x1 ;  /* 0x000000010d0c7836 */ /* 0x000fe40000000000 */
[----:B------:R-:W-:Y:S01]  /*5840*/  @P1 IMAD.MOV R12, RZ, RZ, R13 ;  /* 0x000000ffff0c1224 */ /* 0x000fe200078e020d */
[----:B------:R-:W-:-:S03]  /*5850*/  ISETP.NE.AND P1, PT, R17, 0x2, PT ;  /* 0x000000021100780c */ /* 0x000fc60003f25270 */
[----:B------:R-:W-:-:S04]  /*5860*/  VIADD R13, R12, 0x1 ;  /* 0x000000010c0d7836 */ /* 0x000fc80000000000 */
[----:B------:R-:W-:Y:S01]  /*5870*/  @P0 IMAD.MOV R13, RZ, RZ, R12 ;  /* 0x000000ffff0d0224 */ /* 0x000fe200078e020c */
[----:B-----5:R-:W-:-:S03]  /*5880*/  ISETP.NE.AND P0, PT, R14, 0x2, PT ;  /* 0x000000020e00780c */ /* 0x020fc60003f05270 */
[----:B------:R-:W-:Y:S02]  /*5890*/  VIADD R12, R13, 0x1 ;  /* 0x000000010d0c7836 */ /* 0x000fe40000000000 */
[----:B------:R-:W-:Y:S01]  /*58a0*/  @P1 IMAD.MOV R12, RZ, RZ, R13 ;  /* 0x000000ffff0c1224 */ /* 0x000fe200078e020d */
[----:B------:R-:W-:-:S03]  /*58b0*/  ISETP.NE.AND P1, PT, R15, 0x2, PT ;  /* 0x000000020f00780c */ /* 0x000fc60003f25270 */
[----:B------:R-:W-:-:S04]  /*58c0*/  VIADD R13, R12, 0x1 ;  /* 0x000000010c0d7836 */ /* 0x000fc80000000000 */
[----:B------:R-:W-:Y:S01]  /*58d0*/  @P0 IMAD.MOV R13, RZ, RZ, R12 ;  /* 0x000000ffff0d0224 */ /* 0x000fe200078e020c */
[----:B------:R-:W-:-:S03]  /*58e0*/  ISETP.NE.AND P0, PT, R20, 0x2, PT ;  /* 0x000000021400780c */ /* 0x000fc60003f05270 */
        /* <DEDUP_REMOVED lines=19> */
[----:B------:R-:W-:-:S04]  /*5a20*/  @P1 IMAD.MOV R10, RZ, RZ, R11 ;  /* 0x000000ffff0a1224 */ /* 0x000fc800078e020b */
[----:B------:R-:W-:-:S04]  /*5a30*/  VIADD R20, R10, 0x1 ;  /* 0x000000010a147836 */ /* 0x000fc80000000000 */
[----:B------:R-:W-:Y:S01]  /*5a40*/  @P0 IMAD.MOV R20, RZ, RZ, R10 ;  /* 0x000000ffff140224 */ /* 0x000fe200078e020a */
[----:B------:R-:W-:Y:S06]  /*5a50*/  BRA.U UP0, `(.L_x_12) ;  /* 0xfffffff100a07547 */ /* 0x000fec000b83ffff */
[----:B------:R-:W-:Y:S01]  /*5a60*/  ISETP.NE.AND P0, PT, R20, 0x1, PT ;  /* 0x000000011400780c */ /* 0x000fe20003f05270 */
[----:B------:R-:W-:-:S12]  /*5a70*/  VIADD R8, R0, 0x1 ;  /* 0x0000000100087836 */ /* 0x000fd80000000000 */
[----:B------:R-:W-:-:S04]  /*5a80*/  @P0 IMAD.MOV R8, RZ, RZ, R0 ;  /* 0x000000ffff080224 */ /* 0x000fc800078e0200 */
[----:B------:R-:W-:Y:S01]  /*5a90*/  IMAD.MOV.U32 R0, RZ, RZ, R8 ;  /* 0x000000ffff007224 */ /* 0x000fe200078e0008 */
[----:B------:R-:W-:Y:S06]  /*5aa0*/  BRA.U UP1, `(.L_x_13) ;  /* 0xffffffcd01487547 */ /* 0x000fec000b83ffff */
.L_x_11:
[----:B------:R-:W2:Y:S01]  /*5ab0*/  LDCU.64 UR4, c[0x0][0x388] ;  /* 0x00007100ff0477ac */ /* 0x000ea20008000a00 */
[----:B0-----:R-:W-:Y:S02]  /*5ac0*/  SHF.R.S32.HI R3, RZ, 0x1f, R26 ;  /* 0x0000001fff037819 */ /* 0x001fe4000001141a */
[----:B--2---:R-:W-:-:S04]  /*5ad0*/  LEA R2, P0, R26, UR4, 0x2 ;  /* 0x000000041a027c11 */ /* 0x004fc8000f8010ff */
[----:B------:R-:W-:-:S05]  /*5ae0*/  LEA.HI.X R3, R26, UR5, R3, 0x2, P0 ;  /* 0x000000051a037c11 */ /* 0x000fca00080f1403 */
[----:B------:R-:W-:Y:S01]  /*5af0*/  STG.E desc[UR8][R2.64], R0 ;  /* 0x0000000002007986 */ /* 0x000fe2000c101908 */
[----:B------:R-:W-:Y:S05]  /*5b00*/  EXIT ;  /* 0x000000000000794d */ /* 0x000fea0003800000 */
.L_x_14:
[----:B------:R-:W-:-:S00]  /*5b10*/  BRA `(.L_x_14) ;  /* 0xfffffffc00fc7947 */ /* 0x000fc0000383ffff */
[----:B------:R-:W-:-:S00]  /*5b20*/  NOP ;  /* 0x0000000000007918 */ /* 0x000fc00000000000 */
        /* <DEDUP_REMOVED lines=13> */
.L_x_15:


//--------------------- .nv.global.init           --------------------------
	.section	.nv.global.init,"aw",@progbits
	.align	4
.nv.global.init:
	.type		mrg32k3aM1SubSeq,@object
	.size		mrg32k3aM1SubSeq,(mrg32k3aM2SubSeq - mrg32k3aM1SubSeq)
mrg32k3aM1SubSeq:
        /*0000*/ 	.byte	0x0b, 0xcc, 0xee, 0x04, 0x73, 0x29, 0x8b, 0x6f, 0xf6, 0x53, 0x03, 0xf6, 0x23, 0xf6, 0xea, 0xda
        /* <DEDUP_REMOVED lines=125> */
	.type		mrg32k3aM2SubSeq,@object
	.size		mrg32k3aM2SubSeq,(mrg32k3aM1 - mrg32k3aM2SubSeq)
mrg32k3aM2SubSeq:
        /* <DEDUP_REMOVED lines=126> */
	.type		mrg32k3aM1,@object
	.size		mrg32k3aM1,(mrg32k3aM1Seq - mrg32k3aM1)
mrg32k3aM1:
        /* <DEDUP_REMOVED lines=144> */
	.type		mrg32k3aM1Seq,@object
	.size		mrg32k3aM1Seq,(mrg32k3aM2 - mrg32k3aM1Seq)
mrg32k3aM1Seq:
        /* <DEDUP_REMOVED lines=144> */
	.type		mrg32k3aM2,@object
	.size		mrg32k3aM2,(mrg32k3aM2Seq - mrg32k3aM2)
mrg32k3aM2:
        /* <DEDUP_REMOVED lines=144> */
	.type		mrg32k3aM2Seq,@object
	.size		mrg32k3aM2Seq,(precalc_xorwow_matrix - mrg32k3aM2Seq)
mrg32k3aM2Seq:
        /* <DEDUP_REMOVED lines=144> */
	.type		precalc_xorwow_matrix,@object
	.size		precalc_xorwow_matrix,(precalc_xorwow_offset_matrix - precalc_xorwow_matrix)
precalc_xorwow_matrix:
        /* <DEDUP_REMOVED lines=6400> */
	.type		precalc_xorwow_offset_matrix,@object
	.size		precalc_xorwow_offset_matrix,(.L_1 - precalc_xorwow_offset_matrix)
precalc_xorwow_offset_matrix:
        /* <DEDUP_REMOVED lines=6400> */
.L_1:


//--------------------- .nv.shared.reserved.0     --------------------------
	.section	.nv.shared.reserved.0,"aw",@nobits
	.weak		__nv_reservedSMEM_offset_0_alias
	.size		__nv_reservedSMEM_offset_0_alias, 0, 64
	.other		__nv_reservedSMEM_offset_0_alias,@"STO_CUDA_RESERVED_SHARED STV_DEFAULT"
__nv_reservedSMEM_offset_0_alias:
	.zero		0
	.zero		64


//--------------------- .nv.constant0._Z8simulateiPij --------------------------
	.section	.nv.constant0._Z8simulateiPij,"a",@progbits
	.sectionflags	@""
	.align	4
.nv.constant0._Z8simulateiPij:
	.zero		916


//--------------------- SYMBOLS --------------------------

	.type		.nv.reservedSmem.offset0,@object
	.size		.nv.reservedSmem.offset0,0x4
